# CuTe-DSL kernel — source=cudnn_frontend_dsl family=grouped_gemm_swiglu
# config = {"ab_dtype": "Float8E4M3FN", "sf_vec": 16, "d_dtype": "Float4E2M1FN", "vector_f32": false, "mma_mn": [128, 128], "cluster_mn": [2, 1]}


// ===== COMPILED SASS (sm_100a) =====

	.target	sm_100a

	.elftype	@"ET_EXEC"


//--------------------- .note.nv.tkinfo           --------------------------
	.section	.note.nv.tkinfo,"",@"SHT_NOTE"
	.sectionflags	@"SHF_NOTE_NV_TKINFO"
	.tkinfo
        /*0018*/ 	.word	0x00000081
        /*0030*/ 	.string	""
        /*0030*/ 	.string	"ptxas"
        /*0030*/ 	.string	"Cuda compilation tools, release 12.9, V12.9.83"
        /*0030*/ 	.string	"Build system must define TOOLS_VERSION_EXTENDED"
        /*0030*/ 	.string	"-O 3 -arch sm_100a "



//--------------------- .note.nv.cuver            --------------------------
	.section	.note.nv.cuver,"",@"SHT_NOTE"
	.sectionflags	@"SHF_NOTE_NV_CUVER"
        /*0018*/ 	.short	0x0001
        /*001a*/ 	.short	0x0064
        /*001c*/ 	.short	0x0001
        /*001e*/ 	.short	0x0000
        /*0020*/ 	.short	0x0001
        /*0022*/ 	.short	0x0000


//--------------------- .nv.info                  --------------------------
	.section	.nv.info,"",@"SHT_CUDA_INFO"
	.align	4


	//----- nvinfo : EIATTR_REGCOUNT
	.align		4
        /*0000*/ 	.byte	0x04, 0x2f
        /*0002*/ 	.short	(.L_4 - .L_3)
	.align		4
.L_3:
        /*0004*/ 	.word	index@(kernel_cutlass_kernel_cudnngrouped_gemmgrouped_gemm_swiglugrouped_gemm_swiglu_quantBlockScaledContiguousGroupedGemmKernel_object_at__TiledMMA_ThrLayoutVMNK11110000_PermutationMNK____MMAAt_0)
        /*0008*/ 	.word	0x00000083


	//----- nvinfo : EIATTR_FRAME_SIZE
	.align		4
.L_4:
        /*000c*/ 	.byte	0x04, 0x11
        /*000e*/ 	.short	(.L_6 - .L_5)
	.align		4
.L_5:
        /*0010*/ 	.word	index@($__internal_2_$__cuda_sm10x_tcgen05_guardrail_trap_unallocated_columns_being_dealloced)
        /*0014*/ 	.word	0x00000000


	//----- nvinfo : EIATTR_FRAME_SIZE
	.align		4
.L_6:
        /*0018*/ 	.byte	0x04, 0x11
        /*001a*/ 	.short	(.L_8 - .L_7)
	.align		4
.L_7:
        /*001c*/ 	.word	index@($__internal_1_$__cuda_sm10x_tcgen05_guardrail_trap_phase_invalid_during_alloc)
        /*0020*/ 	.word	0x00000000


	//----- nvinfo : EIATTR_FRAME_SIZE
	.align		4
.L_8:
        /*0024*/ 	.byte	0x04, 0x11
        /*0026*/ 	.short	(.L_10 - .L_9)
	.align		4
.L_9:
        /*0028*/ 	.word	index@($__internal_0_$__cuda_sm10x_tcgen05_guardrail_trap_col_being_dealloced_not_returned_by_alloc)
        /*002c*/ 	.word	0x00000000


	//----- nvinfo : EIATTR_FRAME_SIZE
	.align		4
.L_10:
        /*0030*/ 	.byte	0x04, 0x11
        /*0032*/ 	.short	(.L_12 - .L_11)
	.align		4
.L_11:
        /*0034*/ 	.word	index@(kernel_cutlass_kernel_cudnngrouped_gemmgrouped_gemm_swiglugrouped_gemm_swiglu_quantBlockScaledContiguousGroupedGemmKernel_object_at__TiledMMA_ThrLayoutVMNK11110000_PermutationMNK____MMAAt_0)
        /*0038*/ 	.word	0x00000000


	//----- nvinfo : EIATTR_MIN_STACK_SIZE
	.align		4
.L_12:
        /*003c*/ 	.byte	0x04, 0x12
        /*003e*/ 	.short	(.L_14 - .L_13)
	.align		4
.L_13:
        /*0040*/ 	.word	index@(kernel_cutlass_kernel_cudnngrouped_gemmgrouped_gemm_swiglugrouped_gemm_swiglu_quantBlockScaledContiguousGroupedGemmKernel_object_at__TiledMMA_ThrLayoutVMNK11110000_PermutationMNK____MMAAt_0)
        /*0044*/ 	.word	0x00000000
.L_14:


//--------------------- .nv.info.kernel_cutlass_kernel_cudnngrouped_gemmgrouped_gemm_swiglugrouped_gemm_swiglu_quantBlockScaledContiguousGroupedGemmKernel_object_at__TiledMMA_ThrLayoutVMNK11110000_PermutationMNK____MMAAt_0 --------------------------
	.section	.nv.info.kernel_cutlass_kernel_cudnngrouped_gemmgrouped_gemm_swiglugrouped_gemm_swiglu_quantBlockScaledContiguousGroupedGemmKernel_object_at__TiledMMA_ThrLayoutVMNK11110000_PermutationMNK____MMAAt_0,"",@"SHT_CUDA_INFO"
	.sectionflags	@""
	.align	4


	//----- nvinfo : EIATTR_CUDA_API_VERSION
	.align		4
        /*0000*/ 	.byte	0x04, 0x37
        /*0002*/ 	.short	(.L_16 - .L_15)
.L_15:
        /*0004*/ 	.word	0x00000081


	//----- nvinfo : EIATTR_KPARAM_INFO
	.align		4
.L_16:
        /*0008*/ 	.byte	0x04, 0x17
        /*000a*/ 	.short	(.L_18 - .L_17)
.L_17:
        /*000c*/ 	.word	0x00000000
        /*0010*/ 	.short	0x000f
        /*0012*/ 	.short	0x03f8
        /*0014*/ 	.byte	0x00, 0xf0, 0x31, 0x00


	//----- nvinfo : EIATTR_KPARAM_INFO
	.align		4
.L_18:
        /*0018*/ 	.byte	0x04, 0x17
        /*001a*/ 	.short	(.L_20 - .L_19)
.L_19:
        /*001c*/ 	.word	0x00000000
        /*0020*/ 	.short	0x000e
        /*0022*/ 	.short	0x03ec
        /*0024*/ 	.byte	0x00, 0xf0, 0x31, 0x00


	//----- nvinfo : EIATTR_KPARAM_INFO
	.align		4
.L_20:
        /*0028*/ 	.byte	0x04, 0x17
        /*002a*/ 	.short	(.L_22 - .L_21)
.L_21:
        /*002c*/ 	.word	0x00000000
        /*0030*/ 	.short	0x000d
        /*0032*/ 	.short	0x03e0
        /*0034*/ 	.byte	0x00, 0xf0, 0x31, 0x00


	//----- nvinfo : EIATTR_KPARAM_INFO
	.align		4
.L_22:
        /*0038*/ 	.byte	0x04, 0x17
        /*003a*/ 	.short	(.L_24 - .L_23)
.L_23:
        /*003c*/ 	.word	0x00000000
        /*0040*/ 	.short	0x000c
        /*0042*/ 	.short	0x03d8
        /*0044*/ 	.byte	0x00, 0xf0, 0x21, 0x00


	//----- nvinfo : EIATTR_KPARAM_INFO
	.align		4
.L_24:
        /*0048*/ 	.byte	0x04, 0x17
        /*004a*/ 	.short	(.L_26 - .L_25)
.L_25:
        /*004c*/ 	.word	0x00000000
        /*0050*/ 	.short	0x000b
        /*0052*/ 	.short	0x03d0
        /*0054*/ 	.byte	0x00, 0xf0, 0x21, 0x00


	//----- nvinfo : EIATTR_KPARAM_INFO
	.align		4
.L_26:
        /*0058*/ 	.byte	0x04, 0x17
        /*005a*/ 	.short	(.L_28 - .L_27)
.L_27:
        /*005c*/ 	.word	0x00000000
        /*0060*/ 	.short	0x000a
        /*0062*/ 	.short	0x03c8
        /*0064*/ 	.byte	0x00, 0xf0, 0x21, 0x00


	//----- nvinfo : EIATTR_KPARAM_INFO
	.align		4
.L_28:
        /*0068*/ 	.byte	0x04, 0x17
        /*006a*/ 	.short	(.L_30 - .L_29)
.L_29:
        /*006c*/ 	.word	0x00000000
        /*0070*/ 	.short	0x0009
        /*0072*/ 	.short	0x03c0
        /*0074*/ 	.byte	0x00, 0xf0, 0x21, 0x00


	//----- nvinfo : EIATTR_KPARAM_INFO
	.align		4
.L_30:
        /*0078*/ 	.byte	0x04, 0x17
        /*007a*/ 	.short	(.L_32 - .L_31)
.L_31:
        /*007c*/ 	.word	0x00000000
        /*0080*/ 	.short	0x0008
        /*0082*/ 	.short	0x0340
        /*0084*/ 	.byte	0x00, 0xf0, 0x01, 0x02


	//----- nvinfo : EIATTR_KPARAM_INFO
	.align		4
.L_32:
        /*0088*/ 	.byte	0x04, 0x17
        /*008a*/ 	.short	(.L_34 - .L_33)
.L_33:
        /*008c*/ 	.word	0x00000000
        /*0090*/ 	.short	0x0007
        /*0092*/ 	.short	0x02c0
        /*0094*/ 	.byte	0x00, 0xf0, 0x01, 0x02


	//----- nvinfo : EIATTR_KPARAM_INFO
	.align		4
.L_34:
        /*0098*/ 	.byte	0x04, 0x17
        /*009a*/ 	.short	(.L_36 - .L_35)
.L_35:
        /*009c*/ 	.word	0x00000000
        /*00a0*/ 	.short	0x0006
        /*00a2*/ 	.short	0x0240
        /*00a4*/ 	.byte	0x00, 0xf0, 0x01, 0x02


	//----- nvinfo : EIATTR_KPARAM_INFO
	.align		4
.L_36:
        /*00a8*/ 	.byte	0x04, 0x17
        /*00aa*/ 	.short	(.L_38 - .L_37)
.L_37:
        /*00ac*/ 	.word	0x00000000
        /*00b0*/ 	.short	0x0005
        /*00b2*/ 	.short	0x01c0
        /*00b4*/ 	.byte	0x00, 0xf0, 0x01, 0x02


	//----- nvinfo : EIATTR_KPARAM_INFO
	.align		4
.L_38:
        /*00b8*/ 	.byte	0x04, 0x17
        /*00ba*/ 	.short	(.L_40 - .L_39)
.L_39:
        /*00bc*/ 	.word	0x00000000
        /*00c0*/ 	.short	0x0004
        /*00c2*/ 	.short	0x0140
        /*00c4*/ 	.byte	0x00, 0xf0, 0x01, 0x02


	//----- nvinfo : EIATTR_KPARAM_INFO
	.align		4
.L_40:
        /*00c8*/ 	.byte	0x04, 0x17
        /*00ca*/ 	.short	(.L_42 - .L_41)
.L_41:
        /*00cc*/ 	.word	0x00000000
        /*00d0*/ 	.short	0x0003
        /*00d2*/ 	.short	0x00c0
        /*00d4*/ 	.byte	0x00, 0xf0, 0x01, 0x02


	//----- nvinfo : EIATTR_KPARAM_INFO
	.align		4
.L_42:
        /*00d8*/ 	.byte	0x04, 0x17
        /*00da*/ 	.short	(.L_44 - .L_43)
.L_43:
        /*00dc*/ 	.word	0x00000000
        /*00e0*/ 	.short	0x0002
        /*00e2*/ 	.short	0x0040
        /*00e4*/ 	.byte	0x00, 0xf0, 0x01, 0x02


	//----- nvinfo : EIATTR_KPARAM_INFO
	.align		4
.L_44:
        /*00e8*/ 	.byte	0x04, 0x17
        /*00ea*/ 	.short	(.L_46 - .L_45)
.L_45:
        /*00ec*/ 	.word	0x00000000
        /*00f0*/ 	.short	0x0001
        /*00f2*/ 	.short	0x000c
        /*00f4*/ 	.byte	0x00, 0xf0, 0x31, 0x00


	//----- nvinfo : EIATTR_KPARAM_INFO
	.align		4
.L_46:
        /*00f8*/ 	.byte	0x04, 0x17
        /*00fa*/ 	.short	(.L_48 - .L_47)
.L_47:
        /*00fc*/ 	.word	0x00000000
        /*0100*/ 	.short	0x0000
        /*0102*/ 	.short	0x0000
        /*0104*/ 	.byte	0x00, 0xf0, 0x31, 0x00


	//----- nvinfo : EIATTR_AT_ENTRY_FRAGMENTS
	.align		4
.L_48:
        /*0108*/ 	.byte	0x04, 0x4f
        /*010a*/ 	.short	(.L_50 - .L_49)


	//   ....[0]....
.L_49:
        /*010c*/ 	.word	0x00000004


	//----- nvinfo : EIATTR_RESERVED_SMEM_USED
	.align		4
.L_50:
        /*0110*/ 	.byte	0x01, 0x41
	.zero		2


	//----- nvinfo : EIATTR_SPARSE_MMA_MASK
	.align		4
        /*0114*/ 	.byte	0x03, 0x50
        /*0116*/ 	.short	0x0000


	//----- nvinfo : EIATTR_TCGEN05_1CTA_USED
	.align		4
        /*0118*/ 	.byte	0x01, 0x51
	.zero		2


	//----- nvinfo : EIATTR_MAXREG_COUNT
	.align		4
        /*011c*/ 	.byte	0x03, 0x1b
        /*011e*/ 	.short	0x00ff


	//----- nvinfo : EIATTR_NUM_BARRIERS
	.align		4
        /*0120*/ 	.byte	0x02, 0x4c
        /*0122*/ 	.byte	0x05
	.zero		1


	//----- nvinfo : EIATTR_INT_WARP_WIDE_INSTR_OFFSETS
	.align		4
        /*0124*/ 	.byte	0x04, 0x31
        /*0126*/ 	.short	(.L_52 - .L_51)


	//   ....[0]....
.L_51:
        /*0128*/ 	.word	0x00005080


	//   ....[1]....
        /*012c*/ 	.word	0x000050c0


	//----- nvinfo : EIATTR_COOP_GROUP_MASK_REGIDS
	.align		4
.L_52:
        /*0130*/ 	.byte	0x04, 0x29
        /*0132*/ 	.short	(.L_54 - .L_53)


	//   ....[0]....
.L_53:
        /*0134*/ 	.word	0xffffffff


	//   ....[1]....
        /*0138*/ 	.word	0xffffffff


	//   ....[2]....
        /*013c*/ 	.word	0xffffffff


	//   ....[3]....
        /*0140*/ 	.word	0xffffffff


	//   ....[4]....
        /*0144*/ 	.word	0xffffffff


	//   ....[5]....
        /*0148*/ 	.word	0xffffffff


	//   ....[6]....
        /*014c*/ 	.word	0xffffffff


	//   ....[7]....
        /*0150*/ 	.word	0xffffffff


	//   ....[8]....
        /*0154*/ 	.word	0xffffffff


	//   ....[9]....
        /*0158*/ 	.word	0xffffffff


	//   ....[10]....
        /*015c*/ 	.word	0xffffffff


	//   ....[11]....
        /*0160*/ 	.word	0xffffffff


	//----- nvinfo : EIATTR_COOP_GROUP_INSTR_OFFSETS
	.align		4
.L_54:
        /*0164*/ 	.byte	0x04, 0x28
        /*0166*/ 	.short	(.L_56 - .L_55)


	//   ....[0]....
.L_55:
        /*0168*/ 	.word	0x00000140


	//   ....[1]....
        /*016c*/ 	.word	0x000004c0


	//   ....[2]....
        /*0170*/ 	.word	0x00000670


	//   ....[3]....
        /*0174*/ 	.word	0x00000830


	//   ....[4]....
        /*0178*/ 	.word	0x00000be0


	//   ....[5]....
        /*017c*/ 	.word	0x00000e40


	//   ....[6]....
        /*0180*/ 	.word	0x00000ea0


	//   ....[7]....
        /*0184*/ 	.word	0x00002800


	//   ....[8]....
        /*0188*/ 	.word	0x00002ac0


	//   ....[9]....
        /*018c*/ 	.word	0x00004c60


	//   ....[10]....
        /*0190*/ 	.word	0x00004f20


	//   ....[11]....
        /*0194*/ 	.word	0x00005170


	//----- nvinfo : EIATTR_VRC_CTA_INIT_COUNT
	.align		4
.L_56:
        /*0198*/ 	.byte	0x02, 0x4a
        /*019a*/ 	.byte	0x80
	.zero		1


	//----- nvinfo : EIATTR_MBARRIER_INSTR_OFFSETS
	.align		4
        /*019c*/ 	.byte	0x04, 0x39
        /*019e*/ 	.short	(.L_58 - .L_57)


	//   ....[0]....
.L_57:
        /*01a0*/ 	.word	0x000003b0
        /*01a4*/ 	.word	0x000000ff
        /*01a8*/ 	.word	0x00000000
        /*01ac*/ 	.short	0x0100
        /*01ae*/ 	.byte	0x05
	.zero		1


	//   ....[1]....
        /*01b0*/ 	.word	0x000003c0
        /*01b4*/ 	.word	0x000000ff
        /*01b8*/ 	.word	0x00000008
        /*01bc*/ 	.short	0x0100
        /*01be*/ 	.byte	0x05
	.zero		1


	//   ....[2]....
        /*01c0*/ 	.word	0x000003d0
        /*01c4*/ 	.word	0x000000ff
        /*01c8*/ 	.word	0x00000010
        /*01cc*/ 	.short	0x0100
        /*01ce*/ 	.byte	0x05
	.zero		1


	//   ....[3]....
        /*01d0*/ 	.word	0x000003e0
        /*01d4*/ 	.word	0x000000ff
        /*01d8*/ 	.word	0x00000018
        /*01dc*/ 	.short	0x0100
        /*01de*/ 	.byte	0x05
	.zero		1


	//   ....[4]....
        /*01e0*/ 	.word	0x000003f0
        /*01e4*/ 	.word	0x000000ff
        /*01e8*/ 	.word	0x00000020
        /*01ec*/ 	.short	0x0100
        /*01ee*/ 	.byte	0x05
	.zero		1


	//   ....[5]....
        /*01f0*/ 	.word	0x00000400
        /*01f4*/ 	.word	0x000000ff
        /*01f8*/ 	.word	0x00000028
        /*01fc*/ 	.short	0x0100
        /*01fe*/ 	.byte	0x05
	.zero		1


	//   ....[6]....
        /*0200*/ 	.word	0x00000410
        /*0204*/ 	.word	0x000000ff
        /*0208*/ 	.word	0x00000030
        /*020c*/ 	.short	0x0100
        /*020e*/ 	.byte	0x05
	.zero		1


	//   ....[7]....
        /*0210*/ 	.word	0x00000420
        /*0214*/ 	.word	0x000000ff
        /*0218*/ 	.word	0x00000038
        /*021c*/ 	.short	0x0100
        /*021e*/ 	.byte	0x05
	.zero		1


	//   ....[8]....
        /*0220*/ 	.word	0x00000430
        /*0224*/ 	.word	0x000000ff
        /*0228*/ 	.word	0x00000040
        /*022c*/ 	.short	0x0100
        /*022e*/ 	.byte	0x05
	.zero		1


	//   ....[9]....
        /*0230*/ 	.word	0x00000440
        /*0234*/ 	.word	0x000000ff
        /*0238*/ 	.word	0x00000048
        /*023c*/ 	.short	0x0100
        /*023e*/ 	.byte	0x05
	.zero		1


	//   ....[10]....
        /*0240*/ 	.word	0x00000450
        /*0244*/ 	.word	0x000000ff
        /*0248*/ 	.word	0x00000050
        /*024c*/ 	.short	0x0100
        /*024e*/ 	.byte	0x05
	.zero		1


	//   ....[11]....
        /*0250*/ 	.word	0x00000460
        /*0254*/ 	.word	0x000000ff
        /*0258*/ 	.word	0x00000058
        /*025c*/ 	.short	0x0100
        /*025e*/ 	.byte	0x05
	.zero		1


	//   ....[12]....
        /*0260*/ 	.word	0x000005e0
        /*0264*/ 	.word	0x000000ff
        /*0268*/ 	.word	0x00000060
        /*026c*/ 	.short	0x0100
        /*026e*/ 	.byte	0x06
	.zero		1


	//   ....[13]....
        /*0270*/ 	.word	0x000005f0
        /*0274*/ 	.word	0x000000ff
        /*0278*/ 	.word	0x00000068
        /*027c*/ 	.short	0x0100
        /*027e*/ 	.byte	0x06
	.zero		1


	//   ....[14]....
        /*0280*/ 	.word	0x00000600
        /*0284*/ 	.word	0x000000ff
        /*0288*/ 	.word	0x00000070
        /*028c*/ 	.short	0x0100
        /*028e*/ 	.byte	0x06
	.zero		1


	//   ....[15]....
        /*0290*/ 	.word	0x00000610
        /*0294*/ 	.word	0x000000ff
        /*0298*/ 	.word	0x00000078
        /*029c*/ 	.short	0x0100
        /*029e*/ 	.byte	0x06
	.zero		1


	//   ....[16]....
        /*02a0*/ 	.word	0x00000790
        /*02a4*/ 	.word	0x000000ff
        /*02a8*/ 	.word	0x00000080
        /*02ac*/ 	.short	0x0100
        /*02ae*/ 	.byte	0x06
	.zero		1


	//   ....[17]....
        /*02b0*/ 	.word	0x000007a0
        /*02b4*/ 	.word	0x000000ff
        /*02b8*/ 	.word	0x00000088
        /*02bc*/ 	.short	0x0100
        /*02be*/ 	.byte	0x06
	.zero		1


	//   ....[18]....
        /*02c0*/ 	.word	0x000007b0
        /*02c4*/ 	.word	0x000000ff
        /*02c8*/ 	.word	0x00000090
        /*02cc*/ 	.short	0x0100
        /*02ce*/ 	.byte	0x06
	.zero		1


	//   ....[19]....
        /*02d0*/ 	.word	0x000007c0
        /*02d4*/ 	.word	0x000000ff
        /*02d8*/ 	.word	0x00000098
        /*02dc*/ 	.short	0x0100
        /*02de*/ 	.byte	0x06
	.zero		1


	//   ....[20]....
        /*02e0*/ 	.word	0x00000f00
        /*02e4*/ 	.word	0x0000000e
        /*02e8*/ 	.word	0x00000090
        /*02ec*/ 	.short	0x010a
        /*02ee*/ 	.byte	0xff
	.zero		1


	//   ....[21]....
        /*02f0*/ 	.word	0x00000fe0
        /*02f4*/ 	.word	0x0000000e
        /*02f8*/ 	.word	0x00000080
        /*02fc*/ 	.short	0x0101
        /*02fe*/ 	.byte	0xff
	.zero		1


	//   ....[22]....
        /*0300*/ 	.word	0x00001210
        /*0304*/ 	.word	0x00000002
        /*0308*/ 	.word	0x00000090
        /*030c*/ 	.short	0x010a
        /*030e*/ 	.byte	0xff
	.zero		1


	//   ....[23]....
        /*0310*/ 	.word	0x00001330
        /*0314*/ 	.word	0x00000002
        /*0318*/ 	.word	0x00000080
        /*031c*/ 	.short	0x0101
        /*031e*/ 	.byte	0xff
	.zero		1


	//   ....[24]....
        /*0320*/ 	.word	0x00001340
        /*0324*/ 	.word	0x00000003
        /*0328*/ 	.word	0x00000090
        /*032c*/ 	.short	0x010a
        /*032e*/ 	.byte	0xff
	.zero		1


	//   ....[25]....
        /*0330*/ 	.word	0x000013a0
        /*0334*/ 	.word	0x000000ff
        /*0338*/ 	.word	0x00000080
        /*033c*/ 	.short	0x010a
        /*033e*/ 	.byte	0x20
	.zero		1


	//   ....[26]....
        /*0340*/ 	.word	0x00001420
        /*0344*/ 	.word	0x000000ff
        /*0348*/ 	.word	0x00000090
        /*034c*/ 	.short	0x0101
        /*034e*/ 	.byte	0x20
	.zero		1


	//   ....[27]....
        /*0350*/ 	.word	0x000015e0
        /*0354*/ 	.word	0x000000ff
        /*0358*/ 	.word	0x00000030
        /*035c*/ 	.short	0x010a
        /*035e*/ 	.byte	0x05
	.zero		1


	//   ....[28]....
        /*0360*/ 	.word	0x00001740
        /*0364*/ 	.word	0x000000ff
        /*0368*/ 	.word	0x00000030
        /*036c*/ 	.short	0x010a
        /*036e*/ 	.byte	0x05
	.zero		1


	//   ....[29]....
        /*0370*/ 	.word	0x000018a0
        /*0374*/ 	.word	0x000000ff
        /*0378*/ 	.word	0x00000030
        /*037c*/ 	.short	0x010a
        /*037e*/ 	.byte	0x1f
	.zero		1


	//   ....[30]....
        /*0380*/ 	.word	0x000018e0
        /*0384*/ 	.word	0x00000003
        /*0388*/ 	.word	0x00000080
        /*038c*/ 	.short	0x010a
        /*038e*/ 	.byte	0xff
	.zero		1


	//   ....[31]....
        /*0390*/ 	.word	0x00001970
        /*0394*/ 	.word	0x00000003
        /*0398*/ 	.word	0x00000090
        /*039c*/ 	.short	0x0101
        /*039e*/ 	.byte	0xff
	.zero		1


	//   ....[32]....
        /*03a0*/ 	.word	0x00001b60
        /*03a4*/ 	.word	0x000000ff
        /*03a8*/ 	.word	0x00000030
        /*03ac*/ 	.short	0x010a
        /*03ae*/ 	.byte	0x05
	.zero		1


	//   ....[33]....
        /*03b0*/ 	.word	0x00001c20
        /*03b4*/ 	.word	0x000000ff
        /*03b8*/ 	.word	0x00000080
        /*03bc*/ 	.short	0x010a
        /*03be*/ 	.byte	0x0c
	.zero		1


	//   ....[34]....
        /*03c0*/ 	.word	0x00001cb0
        /*03c4*/ 	.word	0x000000ff
        /*03c8*/ 	.word	0x00000090
        /*03cc*/ 	.short	0x0101
        /*03ce*/ 	.byte	0x0c
	.zero		1


	//   ....[35]....
        /*03d0*/ 	.word	0x00002120
        /*03d4*/ 	.word	0x000000ff
        /*03d8*/ 	.word	0x00000000
        /*03dc*/ 	.short	0x010a
        /*03de*/ 	.byte	0x10
	.zero		1


	//   ....[36]....
        /*03e0*/ 	.word	0x00002130
        /*03e4*/ 	.word	0x000000ff
        /*03e8*/ 	.word	0x00000070
        /*03ec*/ 	.short	0x010a
        /*03ee*/ 	.byte	0x12
	.zero		1


	//   ....[37]....
        /*03f0*/ 	.word	0x00002150
        /*03f4*/ 	.word	0x000000ff
        /*03f8*/ 	.word	0x00000070
        /*03fc*/ 	.short	0x010a
        /*03fe*/ 	.byte	0x12
	.zero		1


	//   ....[38]....
        /*0400*/ 	.word	0x000023a0
        /*0404*/ 	.word	0x000000ff
        /*0408*/ 	.word	0x00000000
        /*040c*/ 	.short	0x010a
        /*040e*/ 	.byte	0x0d
	.zero		1


	//   ....[39]....
        /*0410*/ 	.word	0x00002510
        /*0414*/ 	.word	0x000000ff
        /*0418*/ 	.word	0x00000000
        /*041c*/ 	.short	0x010a
        /*041e*/ 	.byte	0x10
	.zero		1


	//   ....[40]....
        /*0420*/ 	.word	0x00002600
        /*0424*/ 	.word	0x000000ff
        /*0428*/ 	.word	0x00000070
        /*042c*/ 	.short	0x010a
        /*042e*/ 	.byte	0x10
	.zero		1


	//   ....[41]....
        /*0430*/ 	.word	0x00002610
        /*0434*/ 	.word	0x00000003
        /*0438*/ 	.word	0x00000080
        /*043c*/ 	.short	0x010a
        /*043e*/ 	.byte	0xff
	.zero		1


	//   ....[42]....
        /*0440*/ 	.word	0x000026c0
        /*0444*/ 	.word	0x00000003
        /*0448*/ 	.word	0x00000090
        /*044c*/ 	.short	0x0101
        /*044e*/ 	.byte	0xff
	.zero		1


	//   ....[43]....
        /*0450*/ 	.word	0x00002790
        /*0454*/ 	.word	0x00000002
        /*0458*/ 	.word	0x00000070
        /*045c*/ 	.short	0x010a
        /*045e*/ 	.byte	0xff
	.zero		1


	//   ....[44]....
        /*0460*/ 	.word	0x00002b30
        /*0464*/ 	.word	0x00000003
        /*0468*/ 	.word	0x00000080
        /*046c*/ 	.short	0x010a
        /*046e*/ 	.byte	0xff
	.zero		1


	//   ....[45]....
        /*0470*/ 	.word	0x00002b90
        /*0474*/ 	.word	0x00000003
        /*0478*/ 	.word	0x00000090
        /*047c*/ 	.short	0x0101
        /*047e*/ 	.byte	0xff
	.zero		1


	//   ....[46]....
        /*0480*/ 	.word	0x00002f40
        /*0484*/ 	.word	0x00000034
        /*0488*/ 	.word	0x00000060
        /*048c*/ 	.short	0x010a
        /*048e*/ 	.byte	0xff
	.zero		1


	//   ....[47]....
        /*0490*/ 	.word	0x00004c10
        /*0494*/ 	.word	0x00000034
        /*0498*/ 	.word	0x00000070
        /*049c*/ 	.short	0x0101
        /*049e*/ 	.byte	0xff
	.zero		1


	//   ....[48]....
        /*04a0*/ 	.word	0x00004c20
        /*04a4*/ 	.word	0x00000005
        /*04a8*/ 	.word	0x00000080
        /*04ac*/ 	.short	0x010a
        /*04ae*/ 	.byte	0xff
	.zero		1


	//   ....[49]....
        /*04b0*/ 	.word	0x00004ce0
        /*04b4*/ 	.word	0x00000005
        /*04b8*/ 	.word	0x00000090
        /*04bc*/ 	.short	0x0101
        /*04be*/ 	.byte	0xff
	.zero		1


	//   ....[50]....
        /*04c0*/ 	.word	0x000051c0
        /*04c4*/ 	.word	0x0000000e
        /*04c8*/ 	.word	0x00000090
        /*04cc*/ 	.short	0x010a
        /*04ce*/ 	.byte	0xff
	.zero		1


	//   ....[51]....
        /*04d0*/ 	.word	0x00005220
        /*04d4*/ 	.word	0x00000002
        /*04d8*/ 	.word	0x00000090
        /*04dc*/ 	.short	0x010a
        /*04de*/ 	.byte	0xff
	.zero		1


	//   ....[52]....
        /*04e0*/ 	.word	0x00005280
        /*04e4*/ 	.word	0x00000003
        /*04e8*/ 	.word	0x00000090
        /*04ec*/ 	.short	0x010a
        /*04ee*/ 	.byte	0xff
	.zero		1


	//   ....[53]....
        /*04f0*/ 	.word	0x000052e0
        /*04f4*/ 	.word	0x00000000
        /*04f8*/ 	.word	0x00000080
        /*04fc*/ 	.short	0x010a
        /*04fe*/ 	.byte	0xff
	.zero		1


	//   ....[54]....
        /*0500*/ 	.word	0x00005360
        /*0504*/ 	.word	0x00000003
        /*0508*/ 	.word	0x00000030
        /*050c*/ 	.short	0x010a
        /*050e*/ 	.byte	0xff
	.zero		1


	//   ....[55]....
        /*0510*/ 	.word	0x000053c0
        /*0514*/ 	.word	0x00000003
        /*0518*/ 	.word	0x00000080
        /*051c*/ 	.short	0x010a
        /*051e*/ 	.byte	0xff
	.zero		1


	//   ....[56]....
        /*0520*/ 	.word	0x00005440
        /*0524*/ 	.word	0x00000000
        /*0528*/ 	.word	0x00000030
        /*052c*/ 	.short	0x010a
        /*052e*/ 	.byte	0xff
	.zero		1


	//   ....[57]....
        /*0530*/ 	.word	0x000054a0
        /*0534*/ 	.word	0x00000000
        /*0538*/ 	.word	0x00000080
        /*053c*/ 	.short	0x010a
        /*053e*/ 	.byte	0xff
	.zero		1


	//   ....[58]....
        /*0540*/ 	.word	0x00005520
        /*0544*/ 	.word	0x00000002
        /*0548*/ 	.word	0x00000070
        /*054c*/ 	.short	0x010a
        /*054e*/ 	.byte	0xff
	.zero		1


	//   ....[59]....
        /*0550*/ 	.word	0x000055a0
        /*0554*/ 	.word	0x00000002
        /*0558*/ 	.word	0x00000000
        /*055c*/ 	.short	0x010a
        /*055e*/ 	.byte	0xff
	.zero		1


	//   ....[60]....
        /*0560*/ 	.word	0x00005610
        /*0564*/ 	.word	0x00000003
        /*0568*/ 	.word	0x00000080
        /*056c*/ 	.short	0x010a
        /*056e*/ 	.byte	0xff
	.zero		1


	//   ....[61]....
        /*0570*/ 	.word	0x00005670
        /*0574*/ 	.word	0x00000002
        /*0578*/ 	.word	0x00000070
        /*057c*/ 	.short	0x010a
        /*057e*/ 	.byte	0xff
	.zero		1


	//   ....[62]....
        /*0580*/ 	.word	0x000056c0
        /*0584*/ 	.word	0x00000003
        /*0588*/ 	.word	0x00000080
        /*058c*/ 	.short	0x010a
        /*058e*/ 	.byte	0xff
	.zero		1


	//   ....[63]....
        /*0590*/ 	.word	0x00005720
        /*0594*/ 	.word	0x00000034
        /*0598*/ 	.word	0x00000060
        /*059c*/ 	.short	0x010a
        /*059e*/ 	.byte	0xff
	.zero		1


	//   ....[64]....
        /*05a0*/ 	.word	0x00005790
        /*05a4*/ 	.word	0x00000005
        /*05a8*/ 	.word	0x00000080
        /*05ac*/ 	.short	0x010a
        /*05ae*/ 	.byte	0xff
	.zero		1


	//----- nvinfo : EIATTR_NUM_MBARRIERS
	.align		4
.L_58:
        /*05b0*/ 	.byte	0x03, 0x38
        /*05b2*/ 	.short	0x0014


	//----- nvinfo : EIATTR_EXIT_INSTR_OFFSETS
	.align		4
        /*05b4*/ 	.byte	0x04, 0x1c
        /*05b6*/ 	.short	(.L_60 - .L_59)


	//   ....[0]....
.L_59:
        /*05b8*/ 	.word	0x000027c0


	//   ....[1]....
        /*05bc*/ 	.word	0x000051a0


	//----- nvinfo : EIATTR_MAX_THREADS
	.align		4
.L_60:
        /*05c0*/ 	.byte	0x04, 0x05
        /*05c2*/ 	.short	(.L_62 - .L_61)
.L_61:
        /*05c4*/ 	.word	0x000000e0
        /*05c8*/ 	.word	0x00000001
        /*05cc*/ 	.word	0x00000001


	//----- nvinfo : EIATTR_CRS_STACK_SIZE
	.align		4
.L_62:
        /*05d0*/ 	.byte	0x04, 0x1e
        /*05d2*/ 	.short	(.L_64 - .L_63)
.L_63:
        /*05d4*/ 	.word	0x00000000


	//----- nvinfo : EIATTR_CBANK_PARAM_SIZE
	.align		4
.L_64:
        /*05d8*/ 	.byte	0x03, 0x19
        /*05da*/ 	.short	0x0404


	//----- nvinfo : EIATTR_PARAM_CBANK
	.align		4
        /*05dc*/ 	.byte	0x04, 0x0a
        /*05de*/ 	.short	(.L_66 - .L_65)
	.align		4
.L_65:
        /*05e0*/ 	.word	index@(.nv.constant0.kernel_cutlass_kernel_cudnngrouped_gemmgrouped_gemm_swiglugrouped_gemm_swiglu_quantBlockScaledContiguousGroupedGemmKernel_object_at__TiledMMA_ThrLayoutVMNK11110000_PermutationMNK____MMAAt_0)
        /*05e4*/ 	.short	0x0380
        /*05e6*/ 	.short	0x0404


	//----- nvinfo : EIATTR_SW_WAR
	.align		4
.L_66:
        /*05e8*/ 	.byte	0x04, 0x36
        /*05ea*/ 	.short	(.L_68 - .L_67)
.L_67:
        /*05ec*/ 	.word	0x00000008
.L_68:


//--------------------- .nv.compat                --------------------------
	.section	.nv.compat,"",@"SHT_CUDA_COMPAT_INFO"
	.align	4
        /*0000*/ 	.byte	0x02, 0x02, 0x02, 0x00, 0x02, 0x05, 0x05, 0x00, 0x02, 0x03, 0x01, 0x00, 0x02, 0x06, 0x01, 0x00


//--------------------- .nv.callgraph             --------------------------
	.section	.nv.callgraph,"",@"SHT_CUDA_CALLGRAPH"
	.align	4
	.sectionentsize	8
	.align		4
        /*0000*/ 	.word	0x00000000
	.align		4
        /*0004*/ 	.word	0xffffffff
	.align		4
        /*0008*/ 	.word	0x00000000
	.align		4
        /*000c*/ 	.word	0xfffffffe
	.align		4
        /*0010*/ 	.word	0x00000000
	.align		4
        /*0014*/ 	.word	0xfffffffd
	.align		4
        /*0018*/ 	.word	0x00000000
	.align		4
        /*001c*/ 	.word	0xfffffffc


//--------------------- .text.kernel_cutlass_kernel_cudnngrouped_gemmgrouped_gemm_swiglugrouped_gemm_swiglu_quantBlockScaledContiguousGroupedGemmKernel_object_at__TiledMMA_ThrLayoutVMNK11110000_PermutationMNK____MMAAt_0 --------------------------
	.section	.text.kernel_cutlass_kernel_cudnngrouped_gemmgrouped_gemm_swiglugrouped_gemm_swiglu_quantBlockScaledContiguousGroupedGemmKernel_object_at__TiledMMA_ThrLayoutVMNK11110000_PermutationMNK____MMAAt_0,"ax",@progbits
	.align	128
        .global         kernel_cutlass_kernel_cudnngrouped_gemmgrouped_gemm_swiglugrouped_gemm_swiglu_quantBlockScaledContiguousGroupedGemmKernel_object_at__TiledMMA_ThrLayoutVMNK11110000_PermutationMNK____MMAAt_0
        .type           kernel_cutlass_kernel_cudnngrouped_gemmgrouped_gemm_swiglugrouped_gemm_swiglu_quantBlockScaledContiguousGroupedGemmKernel_object_at__TiledMMA_ThrLayoutVMNK11110000_PermutationMNK____MMAAt_0,@function
        .size           kernel_cutlass_kernel_cudnngrouped_gemmgrouped_gemm_swiglugrouped_gemm_swiglu_quantBlockScaledContiguousGroupedGemmKernel_object_at__TiledMMA_ThrLayoutVMNK11110000_PermutationMNK____MMAAt_0,(.L_x_96 - kernel_cutlass_kernel_cudnngrouped_gemmgrouped_gemm_swiglugrouped_gemm_swiglu_quantBlockScaledContiguousGroupedGemmKernel_object_at__TiledMMA_ThrLayoutVMNK11110000_PermutationMNK____MMAAt_0)
        .other          kernel_cutlass_kernel_cudnngrouped_gemmgrouped_gemm_swiglugrouped_gemm_swiglu_quantBlockScaledContiguousGroupedGemmKernel_object_at__TiledMMA_ThrLayoutVMNK11110000_PermutationMNK____MMAAt_0,@"STO_CUDA_ENTRY STV_DEFAULT"
kernel_cutlass_kernel_cudnngrouped_gemmgrouped_gemm_swiglugrouped_gemm_swiglu_quantBlockScaledContiguousGroupedGemmKernel_object_at__TiledMMA_ThrLayoutVMNK11110000_PermutationMNK____MMAAt_0:
.text.kernel_cutlass_kernel_cudnngrouped_gemmgrouped_gemm_swiglugrouped_gemm_swiglu_quantBlockScaledContiguousGroupedGemmKernel_object_at__TiledMMA_ThrLayoutVMNK11110000_PermutationMNK____MMAAt_0:
[----:B------:R-:W1:Y:S01]  /*0000*/  LDC R1, c[0x0][0x37c] ;  /* 0x0000df00ff017b82 */ /* 0x000e620000000800 */
[----:B------:R-:W2:Y:S01]  /*0010*/  S2R R3, SR_TID.Y ;  /* 0x0000000000037919 */ /* 0x000ea20000002200 */
[----:B------:R-:W3:Y:S06]  /*0020*/  LDCU UR4, c[0x0][0x360] ;  /* 0x00006c00ff0477ac */ /* 0x000eec0008000800 */
[----:B------:R-:W4:Y:S01]  /*0030*/  S2UR UR32, SR_CgaCtaId ;  /* 0x00000000002079c3 */ /* 0x000f220000008800 */
[----:B------:R-:W2:Y:S01]  /*0040*/  S2R R0, SR_TID.Z ;  /* 0x0000000000007919 */ /* 0x000ea20000002300 */
[----:B------:R-:W2:Y:S01]  /*0050*/  LDCU UR5, c[0x0][0x364] ;  /* 0x00006c80ff0577ac */ /* 0x000ea20008000800 */
[----:B------:R-:W3:Y:S01]  /*0060*/  S2R R58, SR_TID.X ;  /* 0x00000000003a7919 */ /* 0x000ee20000002100 */
[----:B------:R-:W5:Y:S01]  /*0070*/  LDCU.U8 UR6, c[0x0][0x382] ;  /* 0x00007040ff0677ac */ /* 0x000f620008000000 */
[----:B------:R-:W-:Y:S01]  /*0080*/  UMOV UR14, 0x1 ;  /* 0x00000001000e7882 */ /* 0x000fe20000000000 */
[----:B----4-:R-:W-:-:S02]  /*0090*/  ULEA.HI UR15, UR32, UR32, URZ, 0x1 ;  /* 0x00000020200f7291 */ /* 0x010fc4000f8f08ff */
[----:B-----5:R-:W-:Y:S02]  /*00a0*/  ULOP3.LUT UR6, UR6, 0x1, URZ, 0xc0, !UPT ;  /* 0x0000000106067892 */ /* 0x020fe4000f8ec0ff */
[----:B------:R-:W-:Y:S02]  /*00b0*/  ULOP3.LUT UR15, UR15, 0xfffffffe, URZ, 0xc0, !UPT ;  /* 0xfffffffe0f0f7892 */ /* 0x000fe4000f8ec0ff */
[----:B------:R-:W-:Y:S02]  /*00c0*/  UISETP.NE.U32.AND UP6, UPT, UR6, 0x1, UPT ;  /* 0x000000010600788c */ /* 0x000fe4000bfc5070 */
[----:B------:R-:W-:Y:S01]  /*00d0*/  UIADD3 UR15, UPT, UPT, -UR15, UR32, URZ ;  /* 0x000000200f0f7290 */ /* 0x000fe2000fffe1ff */
[----:B--2---:R-:W-:Y:S01]  /*00e0*/  IMAD R3, R0, UR5, R3 ;  /* 0x0000000500037c24 */ /* 0x004fe2000f8e0203 */
[----:B------:R-:W2:Y:S03]  /*00f0*/  LDCU UR5, c[0x0][0x36c] ;  /* 0x00006d80ff0577ac */ /* 0x000ea60008000800 */
[----:B---3--:R-:W-:Y:S01]  /*0100*/  IMAD R75, R3, UR4, R58 ;  /* 0x00000004034b7c24 */ /* 0x008fe2000f8e023a */
[----:B------:R-:W3:Y:S04]  /*0110*/  LDCU.U8 UR4, c[0x0][0x381] ;  /* 0x00007020ff0477ac */ /* 0x000ee80008000000 */
[----:B------:R-:W-:Y:S01]  /*0120*/  SHF.R.U32.HI R75, RZ, 0x5, R75 ;  /* 0x00000005ff4b7819 */ /* 0x000fe2000001164b */
[----:B------:R-:W-:-:S05]  /*0130*/  USHF.L.U32 UR21, UR14, UR15, URZ ;  /* 0x0000000f0e157299 */ /* 0x000fca00080006ff */
[----:B------:R-:W4:Y:S01]  /*0140*/  SHFL.IDX PT, R75, R75, RZ, 0x1f ;  /* 0x00001fff4b4b7589 */ /* 0x000f2200000e0000 */
[----:B--2---:R-:W-:Y:S02]  /*0150*/  UISETP.EQ.U32.AND UP4, UPT, UR5, 0x1, UPT ;  /* 0x000000010500788c */ /* 0x004fe4000bf82070 */
[----:B---3--:R-:W-:-:S04]  /*0160*/  ULOP3.LUT UR4, UR4, 0x1, URZ, 0xc0, !UPT ;  /* 0x0000000104047892 */ /* 0x008fc8000f8ec0ff */
[----:B------:R-:W-:Y:S01]  /*0170*/  UISETP.NE.U32.AND UP5, UPT, UR4, 0x1, UPT ;  /* 0x000000010400788c */ /* 0x000fe2000bfa5070 */
[C---:B----4-:R-:W-:Y:S02]  /*0180*/  ISETP.NE.AND P1, PT, R75.reuse, 0x5, PT ;  /* 0x000000054b00780c */ /* 0x050fe40003f25270 */
[----:B------:R-:W-:-:S11]  /*0190*/  ISETP.NE.AND P0, PT, R75, RZ, PT ;  /* 0x000000ff4b00720c */ /* 0x000fd60003f05270 */
[----:B-1----:R-:W-:Y:S05]  /*01a0*/  @P1 BRA `(.L_x_0) ;  /* 0x0000000000501947 */ /* 0x002fea0003800000 */
[----:B------:R-:W1:Y:S02]  /*01b0*/  LDCU.64 UR4, c[0x0][0x348] ;  /* 0x00006900ff0477ac */ /* 0x000e640008000a00 */
[----:B-1----:R-:W-:Y:S02]  /*01c0*/  UIADD3 UR16, UP1, UPT, UR4, 0x40, URZ ;  /* 0x0000004004107890 */ /* 0x002fe4000ff3e0ff */
[----:B------:R-:W-:Y:S02]  /*01d0*/  UIADD3 UR12, UP0, UPT, UR4, 0xc0, URZ ;  /* 0x000000c0040c7890 */ /* 0x000fe4000ff1e0ff */
[----:B------:R-:W-:Y:S02]  /*01e0*/  UIADD3 UR10, UP3, UPT, UR4, 0x140, URZ ;  /* 0x00000140040a7890 */ /* 0x000fe4000ff7e0ff */
[----:B------:R-:W-:Y:S02]  /*01f0*/  UIADD3 UR8, UP2, UPT, UR4, 0x1c0, URZ ;  /* 0x000001c004087890 */ /* 0x000fe4000ff5e0ff */
[----:B------:R-:W-:-:S02]  /*0200*/  UIADD3.X UR17, UPT, UPT, URZ, UR5, URZ, UP1, !UPT ;  /* 0x00000005ff117290 */ /* 0x000fc40008ffe4ff */
[----:B------:R-:W-:Y:S02]  /*0210*/  UIADD3 UR6, UP1, UPT, UR4, 0x240, URZ ;  /* 0x0000024004067890 */ /* 0x000fe4000ff3e0ff */
[----:B------:R-:W-:Y:S02]  /*0220*/  UIADD3.X UR13, UPT, UPT, URZ, UR5, URZ, UP0, !UPT ;  /* 0x00000005ff0d7290 */ /* 0x000fe400087fe4ff */
[----:B------:R-:W-:Y:S02]  /*0230*/  UIADD3 UR4, UP0, UPT, UR4, 0x2c0, URZ ;  /* 0x000002c004047890 */ /* 0x000fe4000ff1e0ff */
[----:B------:R-:W-:Y:S01]  /*0240*/  UIADD3.X UR11, UPT, UPT, URZ, UR5, URZ, UP3, !UPT ;  /* 0x00000005ff0b7290 */ /* 0x000fe20009ffe4ff */
[----:B------:R1:W-:Y:S01]  /*0250*/  UTMACCTL.PF [UR16] ;  /* 0x00000000100079b9 */ /* 0x0003e20008040000 */
[----:B------:R-:W-:-:S03]  /*0260*/  UIADD3.X UR9, UPT, UPT, URZ, UR5, URZ, UP2, !UPT ;  /* 0x00000005ff097290 */ /* 0x000fc600097fe4ff */
[----:B------:R1:W-:Y:S01]  /*0270*/  UTMACCTL.PF [UR12] ;  /* 0x000000000c0079b9 */ /* 0x0003e20008040000 */
[----:B------:R-:W-:-:S03]  /*0280*/  UIADD3.X UR7, UPT, UPT, URZ, UR5, URZ, UP1, !UPT ;  /* 0x00000005ff077290 */ /* 0x000fc60008ffe4ff */
[----:B------:R1:W-:Y:S01]  /*0290*/  UTMACCTL.PF [UR10] ;  /* 0x000000000a0079b9 */ /* 0x0003e20008040000 */
[----:B------:R-:W-:Y:S01]  /*02a0*/  UIADD3.X UR5, UPT, UPT, URZ, UR5, URZ, UP0, !UPT ;  /* 0x00000005ff057290 */ /* 0x000fe200087fe4ff */
[----:B------:R1:W-:Y:S04]  /*02b0*/  UTMACCTL.PF [UR8] ;  /* 0x00000000080079b9 */ /* 0x0003e80008040000 */
[----:B------:R1:W-:Y:S04]  /*02c0*/  UTMACCTL.PF [UR6] ;  /* 0x00000000060079b9 */ /* 0x0003e80008040000 */
[----:B------:R1:W-:Y:S02]  /*02d0*/  UTMACCTL.PF [UR4] ;  /* 0x00000000040079b9 */ /* 0x0003e40008040000 */
[----:B-1----:R-:W-:Y:S01]  /*02e0*/  NOP ;  /* 0x0000000000007918 */ /* 0x002fe20000000000 */
.L_x_0:
[----:B------:R-:W-:Y:S05]  /*02f0*/  @P0 BRA `(.L_x_1) ;  /* 0x0000000000600947 */ /* 0x000fea0003800000 */
[----:B------:R-:W-:Y:S01]  /*0300*/  UMOV UR5, 0x400 ;  /* 0x0000040000057882 */ /* 0x000fe20000000000 */
[----:B------:R-:W-:Y:S01]  /*0310*/  UMOV UR6, 0x1 ;  /* 0x0000000100067882 */ /* 0x000fe20000000000 */
[----:B------:R-:W-:Y:S02]  /*0320*/  ULEA UR5, UR32, UR5, 0x18 ;  /* 0x0000000520057291 */ /* 0x000fe4000f8ec0ff */
[----:B------:R-:W-:-:S04]  /*0330*/  UIADD3 UR6, UPT, UPT, -UR6, 0x100000, URZ ;  /* 0x0010000006067890 */ /* 0x000fc8000fffe1ff */
[----:B------:R-:W-:Y:S02]  /*0340*/  USHF.L.U32 UR7, UR6, 0xb, URZ ;  /* 0x0000000b06077899 */ /* 0x000fe400080006ff */
[----:B------:R-:W-:Y:S01]  /*0350*/  USHF.L.U32 UR6, UR6, 0x1, URZ ;  /* 0x0000000106067899 */ /* 0x000fe200080006ff */
[----:B------:R-:W-:Y:S02]  /*0360*/  UMOV UR4, 0x2 ;  /* 0x0000000200047882 */ /* 0x000fe40000000000 */
[----:B------:R-:W-:-:S04]  /*0370*/  UIADD3 UR8, UPT, UPT, -UR4, 0x100000, URZ ;  /* 0x0010000004087890 */ /* 0x000fc8000fffe1ff */
[----:B------:R-:W-:Y:S02]  /*0380*/  USHF.L.U32 UR9, UR8, 0xb, URZ ;  /* 0x0000000b08097899 */ /* 0x000fe400080006ff */
[----:B------:R-:W-:Y:S01]  /*0390*/  USHF.L.U32 UR8, UR8, 0x1, URZ ;  /* 0x0000000108087899 */ /* 0x000fe200080006ff */
[----:B------:R-:W1:Y:S02]  /*03a0*/  FENCE.VIEW.ASYNC.S ;  /* 0x00000000000073c6 */ /* 0x000e640000000000 */
[----:B-1----:R1:W2:Y:S01]  /*03b0*/  SYNCS.EXCH.64 URZ, [UR5], UR6 ;  /* 0x0000000605ff75b2 */ /* 0x0022a20008000100 */
[----:B------:R1:W3:Y:S01]  /*03c0*/  SYNCS.EXCH.64 URZ, [UR5+0x8], UR6 ;  /* 0x0000080605ff75b2 */ /* 0x0002e20008000100 */
[----:B------:R1:W4:Y:S01]  /*03d0*/  SYNCS.EXCH.64 URZ, [UR5+0x10], UR6 ;  /* 0x0000100605ff75b2 */ /* 0x0003220008000100 */
[----:B------:R1:W1:Y:S01]  /*03e0*/  SYNCS.EXCH.64 URZ, [UR5+0x18], UR6 ;  /* 0x0000180605ff75b2 */ /* 0x0002620008000100 */
[----:B------:R1:W1:Y:S01]  /*03f0*/  SYNCS.EXCH.64 URZ, [UR5+0x20], UR6 ;  /* 0x0000200605ff75b2 */ /* 0x0002620008000100 */
[----:B------:R1:W1:Y:S04]  /*0400*/  SYNCS.EXCH.64 URZ, [UR5+0x28], UR6 ;  /* 0x0000280605ff75b2 */ /* 0x0002680008000100 */
[----:B------:R1:W1:Y:S01]  /*0410*/  SYNCS.EXCH.64 URZ, [UR5+0x30], UR8 ;  /* 0x0000300805ff75b2 */ /* 0x0002620008000100 */
[----:B------:R1:W1:Y:S01]  /*0420*/  SYNCS.EXCH.64 URZ, [UR5+0x38], UR8 ;  /* 0x0000380805ff75b2 */ /* 0x0002620008000100 */
[----:B------:R1:W1:Y:S01]  /*0430*/  SYNCS.EXCH.64 URZ, [UR5+0x40], UR8 ;  /* 0x0000400805ff75b2 */ /* 0x0002620008000100 */
[----:B------:R1:W1:Y:S01]  /*0440*/  SYNCS.EXCH.64 URZ, [UR5+0x48], UR8 ;  /* 0x0000480805ff75b2 */ /* 0x0002620008000100 */
[----:B------:R1:W1:Y:S01]  /*0450*/  SYNCS.EXCH.64 URZ, [UR5+0x50], UR8 ;  /* 0x0000500805ff75b2 */ /* 0x0002620008000100 */
[----:B------:R1:W1:Y:S01]  /*0460*/  SYNCS.EXCH.64 URZ, [UR5+0x58], UR8 ;  /* 0x0000580805ff75b2 */ /* 0x0002620008000100 */
[----:B------:R-:W-:Y:S01]  /*0470*/  NOP ;  /* 0x0000000000007918 */ /* 0x000fe20000000000 */
.L_x_1:
[----:B------:R-:W-:Y:S01]  /*0480*/  NOP ;  /* 0x0000000000007918 */ /* 0x000fe20000000000 */
[----:B------:R-:W-:Y:S05]  /*0490*/  BRA.U !UP4, `(.L_x_2) ;  /* 0x000000010c087547 */ /* 0x000fea000b800000 */
[----:B-1234-:R-:W-:Y:S01]  /*04a0*/  UCGABAR_ARV ;  /* 0x00000000000079c7 */ /* 0x01efe20008000000 */
[----:B------:R-:W-:Y:S05]  /*04b0*/  BRA `(.L_x_3) ;  /* 0x0000000000047947 */ /* 0x000fea0003800000 */
.L_x_2:
[----:B-1234-:R-:W-:Y:S01]  /*04c0*/  NOP ;  /* 0x0000000000007918 */ /* 0x01efe20000000000 */
.L_x_3:
[----:B------:R-:W-:Y:S05]  /*04d0*/  BRA.U !UP4, `(.L_x_4) ;  /* 0x000000010c0c7547 */ /* 0x000fea000b800000 */
[----:B------:R-:W-:Y:S01]  /*04e0*/  UCGABAR_WAIT ;  /* 0x0000000000007dc7 */ /* 0x000fe20008000000 */
[----:B------:R-:W-:Y:S01]  /*04f0*/  CCTL.IVALL ;  /* 0x00000000ff00798f */ /* 0x000fe20002000000 */
[----:B------:R-:W-:Y:S05]  /*0500*/  BRA `(.L_x_5) ;  /* 0x0000000000047947 */ /* 0x000fea0003800000 */
.L_x_4:
[----:B------:R-:W-:Y:S06]  /*0510*/  BAR.SYNC.DEFER_BLOCKING 0x0 ;  /* 0x0000000000007b1d */ /* 0x000fec0000010000 */
.L_x_5:
[----:B------:R-:W-:Y:S05]  /*0520*/  @P0 BRA `(.L_x_6) ;  /* 0x0000000000400947 */ /* 0x000fea0003800000 */
[----:B------:R-:W-:Y:S01]  /*0530*/  UMOV UR6, 0x400 ;  /* 0x0000040000067882 */ /* 0x000fe20000000000 */
[----:B------:R-:W-:Y:S01]  /*0540*/  UMOV UR5, 0x1 ;  /* 0x0000000100057882 */ /* 0x000fe20000000000 */
[----:B------:R-:W-:Y:S01]  /*0550*/  UMOV UR4, 0x4 ;  /* 0x0000000400047882 */ /* 0x000fe20000000000 */
[----:B------:R-:W-:Y:S02]  /*0560*/  ULEA UR6, UR32, UR6, 0x18 ;  /* 0x0000000620067291 */ /* 0x000fe4000f8ec0ff */
[----:B------:R-:W-:-:S04]  /*0570*/  UIADD3 UR8, UPT, UPT, -UR5, 0x100000, URZ ;  /* 0x0010000005087890 */ /* 0x000fc8000fffe1ff */
[----:B------:R-:W-:Y:S02]  /*0580*/  USHF.L.U32 UR9, UR8, 0xb, URZ ;  /* 0x0000000b08097899 */ /* 0x000fe400080006ff */
[----:B------:R-:W-:Y:S02]  /*0590*/  USHF.L.U32 UR8, UR8, 0x1, URZ ;  /* 0x0000000108087899 */ /* 0x000fe400080006ff */
[----:B------:R-:W-:-:S04]  /*05a0*/  UIADD3 UR4, UPT, UPT, -UR4, 0x100000, URZ ;  /* 0x0010000004047890 */ /* 0x000fc8000fffe1ff */
[----:B------:R-:W-:Y:S02]  /*05b0*/  USHF.L.U32 UR5, UR4, 0xb, URZ ;  /* 0x0000000b04057899 */ /* 0x000fe400080006ff */
[----:B------:R-:W-:Y:S01]  /*05c0*/  USHF.L.U32 UR4, UR4, 0x1, URZ ;  /* 0x0000000104047899 */ /* 0x000fe200080006ff */
[----:B------:R-:W1:Y:S03]  /*05d0*/  FENCE.VIEW.ASYNC.S ;  /* 0x00000000000073c6 */ /* 0x000e660000000000 */
[----:B-1----:R1:W2:Y:S01]  /*05e0*/  SYNCS.EXCH.64 URZ, [UR6+0x60], UR8 ;  /* 0x0000600806ff75b2 */ /* 0x0022a20008000100 */
[----:B------:R1:W3:Y:S07]  /*05f0*/  SYNCS.EXCH.64 URZ, [UR6+0x68], UR8 ;  /* 0x0000680806ff75b2 */ /* 0x0002ee0008000100 */
[----:B------:R1:W4:Y:S01]  /*0600*/  SYNCS.EXCH.64 URZ, [UR6+0x70], UR4 ;  /* 0x0000700406ff75b2 */ /* 0x0003220008000100 */
[----:B------:R1:W1:Y:S01]  /*0610*/  SYNCS.EXCH.64 URZ, [UR6+0x78], UR4 ;  /* 0x0000780406ff75b2 */ /* 0x0002620008000100 */
[----:B------:R-:W-:Y:S01]  /*0620*/  NOP ;  /* 0x0000000000007918 */ /* 0x000fe20000000000 */
.L_x_6:
[----:B------:R-:W-:Y:S01]  /*0630*/  NOP ;  /* 0x0000000000007918 */ /* 0x000fe20000000000 */
[----:B------:R-:W-:Y:S05]  /*0640*/  BRA.U !UP4, `(.L_x_7) ;  /* 0x000000010c087547 */ /* 0x000fea000b800000 */
[----:B-1234-:R-:W-:Y:S01]  /*0650*/  UCGABAR_ARV ;  /* 0x00000000000079c7 */ /* 0x01efe20008000000 */
[----:B------:R-:W-:Y:S05]  /*0660*/  BRA `(.L_x_8) ;  /* 0x0000000000047947 */ /* 0x000fea0003800000 */
.L_x_7:
[----:B-1234-:R-:W-:Y:S01]  /*0670*/  NOP ;  /* 0x0000000000007918 */ /* 0x01efe20000000000 */
.L_x_8:
[----:B------:R-:W-:Y:S05]  /*0680*/  BRA.U !UP4, `(.L_x_9) ;  /* 0x000000010c0c7547 */ /* 0x000fea000b800000 */
[----:B------:R-:W-:Y:S01]  /*0690*/  UCGABAR_WAIT ;  /* 0x0000000000007dc7 */ /* 0x000fe20008000000 */
[----:B------:R-:W-:Y:S01]  /*06a0*/  CCTL.IVALL ;  /* 0x00000000ff00798f */ /* 0x000fe20002000000 */
[----:B------:R-:W-:Y:S05]  /*06b0*/  BRA `(.L_x_10) ;  /* 0x0000000000047947 */ /* 0x000fea0003800000 */
.L_x_9:
[----:B------:R-:W-:Y:S06]  /*06c0*/  BAR.SYNC.DEFER_BLOCKING 0x0 ;  /* 0x0000000000007b1d */ /* 0x000fec0000010000 */
.L_x_10:
        /* <DEDUP_REMOVED lines=17> */
.L_x_11:
[----:B------:R-:W-:Y:S01]  /*07e0*/  NOP ;  /* 0x0000000000007918 */ /* 0x000fe20000000000 */
[----:B-1234-:R-:W-:Y:S06]  /*07f0*/  BAR.SYNC.DEFER_BLOCKING 0x0 ;  /* 0x0000000000007b1d */ /* 0x01efec0000010000 */
[----:B------:R-:W-:Y:S05]  /*0800*/  BRA.U !UP4, `(.L_x_12) ;  /* 0x000000010c087547 */ /* 0x000fea000b800000 */
[----:B------:R-:W-:Y:S01]  /*0810*/  UCGABAR_ARV ;  /* 0x00000000000079c7 */ /* 0x000fe20008000000 */
[----:B------:R-:W-:Y:S05]  /*0820*/  BRA `(.L_x_13) ;  /* 0x0000000000047947 */ /* 0x000fea0003800000 */
.L_x_12:
[----:B------:R-:W-:Y:S01]  /*0830*/  NOP ;  /* 0x0000000000007918 */ /* 0x000fe20000000000 */
.L_x_13:
[----:B------:R-:W-:Y:S05]  /*0840*/  BRA.U !UP4, `(.L_x_14) ;  /* 0x000000010c0c7547 */ /* 0x000fea000b800000 */
[----:B------:R-:W-:Y:S01]  /*0850*/  UCGABAR_WAIT ;  /* 0x0000000000007dc7 */ /* 0x000fe20008000000 */
[----:B------:R-:W-:Y:S01]  /*0860*/  CCTL.IVALL ;  /* 0x00000000ff00798f */ /* 0x000fe20002000000 */
[----:B------:R-:W-:Y:S05]  /*0870*/  BRA `(.L_x_15) ;  /* 0x0000000000047947 */ /* 0x000fea0003800000 */
.L_x_14:
[----:B------:R-:W-:Y:S06]  /*0880*/  BAR.SYNC.DEFER_BLOCKING 0x0 ;  /* 0x0000000000007b1d */ /* 0x000fec0000010000 */
.L_x_15:
[----:B------:R-:W-:Y:S01]  /*0890*/  ISETP.NE.AND P0, PT, R75, 0x6, PT ;  /* 0x000000064b00780c */ /* 0x000fe20003f05270 */
[----:B------:R-:W1:-:S12]  /*08a0*/  LDCU.64 UR22, c[0x0][0x358] ;  /* 0x00006b00ff1677ac */ /* 0x000e580008000a00 */
[----:B------:R-:W-:Y:S05]  /*08b0*/  @P0 BRA `(.L_x_16) ;  /* 0x0000000800a80947 */ /* 0x000fea0003800000 */
[----:B------:R-:W-:Y:S01]  /*08c0*/  LOP3.LUT R0, R58, 0x1f, RZ, 0xc0, !PT ;  /* 0x0000001f3a007812 */ /* 0x000fe200078ec0ff */
[----:B------:R-:W-:Y:S01]  /*08d0*/  IMAD.MOV.U32 R18, RZ, RZ, 0x7fffffff ;  /* 0x7fffffffff127424 */ /* 0x000fe200078e00ff */
[----:B------:R-:W2:Y:S01]  /*08e0*/  S2UR UR9, SR_CTAID.Z ;  /* 0x00000000000979c3 */ /* 0x000ea20000002700 */
[----:B------:R-:W2:Y:S01]  /*08f0*/  LDCU.64 UR6, c[0x0][0x760] ;  /* 0x0000ec00ff0677ac */ /* 0x000ea20008000a00 */
[C---:B------:R-:W-:Y:S01]  /*0900*/  ISETP.GT.U32.AND P0, PT, R0.reuse, 0x7, PT ;  /* 0x000000070000780c */ /* 0x040fe20003f04070 */
[----:B------:R-:W3:Y:S01]  /*0910*/  LDCU.U8 UR8, c[0x0][0x768] ;  /* 0x0000ed00ff0877ac */ /* 0x000ee20008000000 */
[----:B------:R-:W4:Y:S01]  /*0920*/  LDCU.U8 UR10, c[0x0][0x769] ;  /* 0x0000ed20ff0a77ac */ /* 0x000f220008000000 */
[----:B------:R-:W5:Y:S10]  /*0930*/  LDCU UR24, c[0x0][0x770] ;  /* 0x0000ee00ff1877ac */ /* 0x000f740008000800 */
[----:B------:R-:W1:Y:S02]  /*0940*/  @!P0 LDC.64 R2, c[0x0][0x748] ;  /* 0x0001d200ff028b82 */ /* 0x000e640000000a00 */
[----:B-1----:R-:W-:-:S05]  /*0950*/  @!P0 IMAD.WIDE.U32 R2, R0, 0x4, R2 ;  /* 0x0000000400028825 */ /* 0x002fca00078e0002 */
[----:B------:R-:W5:Y:S01]  /*0960*/  @!P0 LDG.E R18, desc[UR22][R2.64] ;  /* 0x0000001602128981 */ /* 0x000f62000c1e1900 */
[----:B--2---:R-:W-:Y:S01]  /*0970*/  UIMAD.WIDE.U32 UR4, UR9, UR7, URZ ;  /* 0x00000007090472a5 */ /* 0x004fe2000f8e00ff */
[----:B------:R-:W1:Y:S01]  /*0980*/  S2UR UR16, SR_CTAID.X ;  /* 0x00000000001079c3 */ /* 0x000e620000002500 */
[----:B------:R-:W-:Y:S01]  /*0990*/  UISETP.GT.U32.AND UP0, UPT, UR9, 0x1ff, UPT ;  /* 0x000001ff0900788c */ /* 0x000fe2000bf04070 */
[----:B------:R-:W-:Y:S02]  /*09a0*/  HFMA2 R0, -RZ, RZ, 0, 5.9604644775390625e-08 ;  /* 0x00000001ff007431 */ /* 0x000fe400000001ff */
[----:B------:R-:W-:Y:S02]  /*09b0*/  IMAD.MOV.U32 R10, RZ, RZ, RZ ;  /* 0x000000ffff0a7224 */ /* 0x000fe400078e00ff */
[----:B------:R-:W-:Y:S02]  /*09c0*/  UMOV UR11, UR5 ;  /* 0x00000005000b7c82 */ /* 0x000fe40008000000 */
[----:B------:R-:W-:-:S02]  /*09d0*/  UIADD3 UR7, UPT, UPT, -UR11, UR9, URZ ;  /* 0x000000090b077290 */ /* 0x000fc4000fffe1ff */
[----:B------:R-:W2:Y:S02]  /*09e0*/  LDCU.64 UR4, c[0x0][0x778] ;  /* 0x0000ef00ff0477ac */ /* 0x000ea40008000a00 */
[----:B---3--:R-:W-:-:S04]  /*09f0*/  USHF.R.U32.HI UR7, URZ, UR8, UR7 ;  /* 0x00000008ff077299 */ /* 0x008fc80008011607 */
[----:B------:R-:W-:-:S04]  /*0a00*/  UIADD3 UR11, UPT, UPT, UR11, UR7, URZ ;  /* 0x000000070b0b7290 */ /* 0x000fc8000fffe0ff */
[----:B----4-:R-:W-:Y:S02]  /*0a10*/  USHF.R.U32.HI UR11, URZ, UR10, UR11 ;  /* 0x0000000aff0b7299 */ /* 0x010fe4000801160b */
[----:B-1----:R-:W-:Y:S02]  /*0a20*/  ULOP3.LUT UR16, UR16, 0x1, URZ, 0xc0, !UPT ;  /* 0x0000000110107892 */ /* 0x002fe4000f8ec0ff */
[----:B------:R-:W-:Y:S01]  /*0a30*/  UIADD3 UR11, UPT, UPT, -UR11, URZ, URZ ;  /* 0x000000ff0b0b7290 */ /* 0x000fe2000fffe1ff */
[----:B------:R-:W1:Y:S03]  /*0a40*/  LDCU.U8 UR7, c[0x0][0x780] ;  /* 0x0000f000ff0777ac */ /* 0x000e660008000000 */
[----:B------:R-:W-:-:S04]  /*0a50*/  UIMAD UR6, UR11, UR6, UR9 ;  /* 0x000000060b0672a4 */ /* 0x000fc8000f8e0209 */
[----:B--2---:R-:W-:-:S03]  /*0a60*/  UIMAD.WIDE.U32 UR12, UR6, UR5, URZ ;  /* 0x00000005060c72a5 */ /* 0x004fc6000f8e00ff */
[----:B------:R-:W2:Y:S04]  /*0a70*/  LDCU.U8 UR11, c[0x0][0x781] ;  /* 0x0000f020ff0b77ac */ /* 0x000ea80008000000 */
[----:B------:R-:W-:Y:S02]  /*0a80*/  UMOV UR5, UR13 ;  /* 0x0000000d00057c82 */ /* 0x000fe40008000000 */
[----:B------:R-:W-:Y:S02]  /*0a90*/  UIADD3 UR18, UPT, UPT, UR6, -UR5, URZ ;  /* 0x8000000506127290 */ /* 0x000fe4000fffe0ff */
[----:B------:R-:W3:Y:S02]  /*0aa0*/  LDCU.U8 UR13, c[0x0][0x774] ;  /* 0x0000ee80ff0d77ac */ /* 0x000ee40008000000 */
[----:B-1----:R-:W-:Y:S01]  /*0ab0*/  USHF.R.U32.HI UR18, URZ, UR7, UR18 ;  /* 0x00000007ff127299 */ /* 0x002fe20008011612 */
[----:B------:R-:W1:Y:S03]  /*0ac0*/  LDCU.U8 UR12, c[0x0][0x775] ;  /* 0x0000eea0ff0c77ac */ /* 0x000e660008000000 */
[----:B------:R-:W-:Y:S01]  /*0ad0*/  UIADD3 UR18, UPT, UPT, UR5, UR18, URZ ;  /* 0x0000001205127290 */ /* 0x000fe2000fffe0ff */
[----:B------:R-:W4:Y:S03]  /*0ae0*/  LDCU UR5, c[0x0][0x76c] ;  /* 0x0000ed80ff0577ac */ /* 0x000f260008000800 */
[----:B--2---:R-:W-:-:S04]  /*0af0*/  USHF.R.U32.HI UR18, URZ, UR11, UR18 ;  /* 0x0000000bff127299 */ /* 0x004fc80008011612 */
[----:B-----5:R-:W-:-:S07]  /*0b00*/  UIMAD.WIDE.U32 UR24, UR18, UR24, URZ ;  /* 0x00000018121872a5 */ /* 0x020fce000f8e00ff */
[----:B------:R-:W-:Y:S02]  /*0b10*/  UMOV UR19, UR25 ;  /* 0x0000001900137c82 */ /* 0x000fe40008000000 */
[----:B------:R-:W-:-:S04]  /*0b20*/  UIADD3 UR17, UPT, UPT, UR18, -UR19, URZ ;  /* 0x8000001312117290 */ /* 0x000fc8000fffe0ff */
[----:B---3--:R-:W-:-:S04]  /*0b30*/  USHF.R.U32.HI UR17, URZ, UR13, UR17 ;  /* 0x0000000dff117299 */ /* 0x008fc80008011611 */
[----:B------:R-:W-:-:S04]  /*0b40*/  UIADD3 UR17, UPT, UPT, UR19, UR17, URZ ;  /* 0x0000001113117290 */ /* 0x000fc8000fffe0ff */
[----:B-1----:R-:W-:-:S04]  /*0b50*/  USHF.R.U32.HI UR17, URZ, UR12, UR17 ;  /* 0x0000000cff117299 */ /* 0x002fc80008011611 */
[----:B------:R-:W-:-:S04]  /*0b60*/  UIADD3 UR17, UPT, UPT, -UR17, URZ, URZ ;  /* 0x000000ff11117290 */ /* 0x000fc8000fffe1ff */
[----:B----4-:R-:W-:Y:S02]  /*0b70*/  UIMAD UR5, UR17, UR5, UR18 ;  /* 0x00000005110572a4 */ /* 0x010fe4000f8e0212 */
[----:B------:R-:W-:Y:S02]  /*0b80*/  UIADD3 UR18, UPT, UPT, -UR18, URZ, URZ ;  /* 0x000000ff12127290 */ /* 0x000fe4000fffe1ff */
[----:B------:R-:W-:Y:S02]  /*0b90*/  UIADD3 UR5, UPT, UPT, UR5, UR5, URZ ;  /* 0x0000000505057290 */ /* 0x000fe4000fffe0ff */
[----:B------:R-:W-:Y:S02]  /*0ba0*/  UIMAD UR4, UR18, UR4, UR6 ;  /* 0x00000004120472a4 */ /* 0x000fe4000f8e0206 */
[----:B------:R-:W-:-:S04]  /*0bb0*/  ULOP3.LUT UR5, UR5, UR16, URZ, 0xfc, !UPT ;  /* 0x0000001005057292 */ /* 0x000fc8000f8efcff */
[----:B------:R-:W-:Y:S02]  /*0bc0*/  MOV R5, UR4 ;  /* 0x0000000400057c02 */ /* 0x000fe40008000f00 */
[----:B------:R-:W-:Y:S01]  /*0bd0*/  IMAD.U32 R4, RZ, RZ, UR5 ;  /* 0x00000005ff047e24 */ /* 0x000fe2000f8e00ff */
[----:B------:R1:W2:Y:S01]  /*0be0*/  SHFL.IDX PT, R2, R18, 0x7, 0x1f ;  /* 0x00e01f0012027f89 */ /* 0x0002a200000e0000 */
[----:B------:R-:W-:Y:S05]  /*0bf0*/  BRA.U UP0, `(.L_x_17) ;  /* 0x0000000500647547 */ /* 0x000fea000b800000 */
[----:B------:R-:W3:Y:S01]  /*0c00*/  LDC R0, c[0x0][0x374] ;  /* 0x0000dd00ff007b82 */ /* 0x000ee20000000800 */
[----:B--2---:R-:W-:Y:S01]  /*0c10*/  SHF.R.S32.HI R17, RZ, 0x1f, R2 ;  /* 0x0000001fff117819 */ /* 0x004fe20000011402 */
[----:B------:R-:W-:Y:S02]  /*0c20*/  IMAD.U32 R19, RZ, RZ, UR9 ;  /* 0x00000009ff137e24 */ /* 0x000fe4000f8e00ff */
[----:B------:R-:W-:Y:S01]  /*0c30*/  IMAD.MOV.U32 R6, RZ, RZ, -0x1 ;  /* 0xffffffffff067424 */ /* 0x000fe200078e00ff */
[----:B------:R-:W-:Y:S01]  /*0c40*/  LEA.HI R17, R17, R2, RZ, 0x7 ;  /* 0x0000000211117211 */ /* 0x000fe200078f38ff */
[----:B------:R-:W-:Y:S02]  /*0c50*/  IMAD.MOV.U32 R10, RZ, RZ, RZ ;  /* 0x000000ffff0a7224 */ /* 0x000fe400078e00ff */
[----:B------:R-:W3:Y:S01]  /*0c60*/  LDC R7, c[0x0][0x370] ;  /* 0x0000dc00ff077b82 */ /* 0x000ee20000000800 */
[----:B------:R-:W-:Y:S01]  /*0c70*/  LOP3.LUT R3, R17, 0xffffff80, RZ, 0xc0, !PT ;  /* 0xffffff8011037812 */ /* 0x000fe200078ec0ff */
[----:B------:R-:W-:-:S03]  /*0c80*/  IMAD.MOV.U32 R15, RZ, RZ, RZ ;  /* 0x000000ffff0f7224 */ /* 0x000fc600078e00ff */
[----:B------:R-:W-:-:S03]  /*0c90*/  ISETP.NE.AND P0, PT, R2, R3, PT ;  /* 0x000000030200720c */ /* 0x000fc60003f05270 */
[----:B------:R-:W2:Y:S01]  /*0ca0*/  LDC R16, c[0x0][0x378] ;  /* 0x0000de00ff107b82 */ /* 0x000ea20000000800 */
[----:B------:R-:W-:-:S07]  /*0cb0*/  ISETP.LT.AND P0, PT, R2, RZ, P0 ;  /* 0x000000ff0200720c */ /* 0x000fce0000701270 */
[----:B------:R-:W4:Y:S08]  /*0cc0*/  LDC R12, c[0x0][0x770] ;  /* 0x0001dc00ff0c7b82 */ /* 0x000f300000000800 */
[----:B------:R-:W1:Y:S01]  /*0cd0*/  LDC R11, c[0x0][0x76c] ;  /* 0x0001db00ff0b7b82 */ /* 0x000e620000000800 */
[----:B---3--:R-:W-:Y:S01]  /*0ce0*/  IMAD R7, R0, R7, RZ ;  /* 0x0000000700077224 */ /* 0x008fe200078e02ff */
[----:B------:R-:W-:-:S02]  /*0cf0*/  SHF.R.S32.HI R0, RZ, 0x7, R17 ;  /* 0x00000007ff007819 */ /* 0x000fc40000011411 */
[----:B------:R-:W-:-:S03]  /*0d00*/  LEA.HI.SX32 R17, R17, 0xffffffff, 0x19 ;  /* 0xffffffff11117811 */ /* 0x000fc600078fcaff */
[----:B------:R-:W-:Y:S01]  /*0d10*/  @!P0 IMAD.MOV R17, RZ, RZ, R0 ;  /* 0x000000ffff118224 */ /* 0x000fe200078e0200 */
[----:B------:R-:W3:Y:S01]  /*0d20*/  LDC.64 R8, c[0x0][0x760] ;  /* 0x0001d800ff087b82 */ /* 0x000ee20000000a00 */
[----:B--2---:R-:W-:Y:S02]  /*0d30*/  IMAD R16, R7, R16, RZ ;  /* 0x0000001007107224 */ /* 0x004fe400078e02ff */
[----:B------:R-:W-:-:S03]  /*0d40*/  IMAD.MOV.U32 R0, RZ, RZ, 0x1 ;  /* 0x00000001ff007424 */ /* 0x000fc600078e00ff */
[----:B------:R-:W-:Y:S02]  /*0d50*/  LEA.HI R16, R16, R16, RZ, 0x1 ;  /* 0x0000001010107211 */ /* 0x000fe400078f08ff */
[----:B------:R-:W2:Y:S02]  /*0d60*/  LDC.64 R2, c[0x0][0x778] ;  /* 0x0001de00ff027b82 */ /* 0x000ea40000000a00 */
[----:B----4-:R-:W-:-:S07]  /*0d70*/  SHF.R.S32.HI R16, RZ, 0x1, R16 ;  /* 0x00000001ff107819 */ /* 0x010fce0000011410 */
.L_x_22:
[----:B------:R-:W-:-:S13]  /*0d80*/  ISETP.GE.AND P0, PT, R4, R17, PT ;  /* 0x000000110400720c */ /* 0x000fda0003f06270 */
[----:B------:R-:W-:Y:S05]  /*0d90*/  @P0 BRA `(.L_x_18) ;  /* 0x0000000000940947 */ /* 0x000fea0003800000 */
[----:B------:R-:W-:-:S04]  /*0da0*/  SHF.L.U32 R7, R4, 0x7, RZ ;  /* 0x0000000704077819 */ /* 0x000fc800000006ff */
[----:B------:R-:W-:-:S13]  /*0db0*/  ISETP.GE.AND P0, PT, R7, R15, PT ;  /* 0x0000000f0700720c */ /* 0x000fda0003f06270 */
[----:B------:R-:W-:Y:S05]  /*0dc0*/  @!P0 BRA `(.L_x_19) ;  /* 0x0000000000388947 */ /* 0x000fea0003800000 */
[----:B------:R-:W-:Y:S01]  /*0dd0*/  VIADD R13, R6, 0x1 ;  /* 0x00000001060d7836 */ /* 0x000fe20000000000 */
[----:B------:R-:W-:-:S04]  /*0de0*/  MOV R6, 0xffffffff ;  /* 0xffffffff00067802 */ /* 0x000fc80000000f00 */
[----:B------:R-:W-:-:S13]  /*0df0*/  ISETP.GT.U32.AND P0, PT, R13, 0x1f, PT ;  /* 0x0000001f0d00780c */ /* 0x000fda0003f04070 */
[----:B------:R-:W-:Y:S05]  /*0e00*/  @P0 BRA `(.L_x_20) ;  /* 0x0000000000240947 */ /* 0x000fea0003800000 */
[----:B------:R-:W-:Y:S01]  /*0e10*/  ISETP.GT.AND P0, PT, R18, R7, PT ;  /* 0x000000071200720c */ /* 0x000fe20003f04270 */
[----:B------:R-:W-:-:S05]  /*0e20*/  IMAD.MOV.U32 R6, RZ, RZ, -0x1 ;  /* 0xffffffffff067424 */ /* 0x000fca00078e00ff */
[----:B------:R-:W-:-:S07]  /*0e30*/  SHF.L.U32 R6, R6, R13, RZ ;  /* 0x0000000d06067219 */ /* 0x000fce00000006ff */
[----:B------:R-:W-:-:S04]  /*0e40*/  VOTE.ANY R7, PT, P0 ;  /* 0x0000000000077806 */ /* 0x000fc800000e0100 */
[----:B------:R-:W-:-:S05]  /*0e50*/  LOP3.LUT P0, R7, R7, RZ, R6, 0xa0, !PT ;  /* 0x000000ff07077212 */ /* 0x000fca000780a006 */
[----:B------:R-:W-:-:S05]  /*0e60*/  VIADD R6, R7, 0xffffffff ;  /* 0xffffffff07067836 */ /* 0x000fca0000000000 */
[----:B------:R-:W-:-:S04]  /*0e70*/  LOP3.LUT R7, R7, R6, RZ, 0xc, !PT ;  /* 0x0000000607077212 */ /* 0x000fc800078e0cff */
[----:B------:R-:W4:Y:S02]  /*0e80*/  POPC R6, R7 ;  /* 0x0000000700067309 */ /* 0x000f240000000000 */
[----:B----4-:R-:W-:-:S07]  /*0e90*/  SEL R6, R6, 0xffffffff, P0 ;  /* 0xffffffff06067807 */ /* 0x010fce0000000000 */
.L_x_20:
[----:B------:R4:W3:Y:S02]  /*0ea0*/  SHFL.IDX PT, R15, R18, R6, 0x1f ;  /* 0x00001f06120f7589 */ /* 0x0008e400000e0000 */
.L_x_19:
[----:B------:R-:W5:Y:S01]  /*0eb0*/  S2R R13, SR_CgaCtaId ;  /* 0x00000000000d7919 */ /* 0x000f620000008800 */
[----:B------:R-:W-:Y:S01]  /*0ec0*/  MOV R14, 0x400 ;  /* 0x00000400000e7802 */ /* 0x000fe20000000f00 */
[----:B------:R-:W-:-:S03]  /*0ed0*/  IMAD.U32 R21, R0, -0x80000000, RZ ;  /* 0x8000000000157824 */ /* 0x000fc600078e00ff */
[----:B-----5:R-:W-:-:S05]  /*0ee0*/  LEA R13, R13, R14, 0x18 ;  /* 0x0000000e0d0d7211 */ /* 0x020fca00078ec0ff */
[----:B------:R-:W-:-:S04]  /*0ef0*/  IMAD R14, R10, 0x8, R13 ;  /* 0x000000080a0e7824 */ /* 0x000fc800078e020d */
[----:B------:R-:W5:Y:S02]  /*0f00*/  SYNCS.PHASECHK.TRANS64.TRYWAIT P0, [R14+URZ+0x90], R21 ;  /* 0x000090150e0075a7 */ /* 0x000f6400080011ff */
[----:B-----5:R-:W-:Y:S05]  /*0f10*/  @!P0 BRA `(.L_x_21) ;  /* 0x0000004000a48947 */ /* 0x020fea0003800000 */
.L_x_70:
[----:B------:R-:W-:Y:S01]  /*0f20*/  ELECT P0, URZ, PT ;  /* 0x0000000000ff782f */ /* 0x000fe20003800000 */
[----:B------:R-:W-:-:S12]  /*0f30*/  IMAD.MOV.U32 R7, RZ, RZ, 0x1 ;  /* 0x00000001ff077424 */ /* 0x000fd800078e00ff */
[C---:B------:R-:W-:Y:S02]  /*0f40*/  @P0 IMAD R13, R10.reuse, 0x10, R13 ;  /* 0x000000100a0d0824 */ /* 0x040fe400078e020d */
[----:B------:R-:W-:-:S03]  /*0f50*/  VIADD R10, R10, 0x1 ;  /* 0x000000010a0a7836 */ /* 0x000fc60000000000 */
[----:B------:R4:W-:Y:S02]  /*0f60*/  @P0 STS.128 [R13+0x37c10], R4 ;  /* 0x037c10040d000388 */ /* 0x0009e40000000c00 */
[----:B------:R-:W-:Y:S01]  /*0f70*/  ISETP.NE.AND P0, PT, R10, 0x2, PT ;  /* 0x000000020a00780c */ /* 0x000fe20003f05270 */
[----:B------:R5:W-:Y:S06]  /*0f80*/  MEMBAR.ALL.CTA ;  /* 0x0000000000007992 */ /* 0x000bec0000008000 */
[----:B-----5:R-:W5:Y:S01]  /*0f90*/  FENCE.VIEW.ASYNC.S ;  /* 0x00000000000073c6 */ /* 0x020f620000000000 */
[----:B----4-:R-:W-:-:S02]  /*0fa0*/  SEL R21, RZ, 0x1, P0 ;  /* 0x00000001ff157807 */ /* 0x010fc40000000000 */
[----:B------:R-:W-:Y:S02]  /*0fb0*/  SEL R10, R10, RZ, P0 ;  /* 0x000000ff0a0a7207 */ /* 0x000fe40000000000 */
[----:B------:R-:W-:Y:S01]  /*0fc0*/  LOP3.LUT R0, R0, R21, RZ, 0x3c, !PT ;  /* 0x0000001500007212 */ /* 0x000fe200078e3cff */
[----:B-----5:R-:W-:Y:S06]  /*0fd0*/  BAR.SYNC.DEFER_BLOCKING 0x4, 0x20 ;  /* 0x0100800000007b1d */ /* 0x020fec0000010000 */
[----:B------:R4:W-:Y:S02]  /*0fe0*/  SYNCS.ARRIVE.TRANS64.ART0 RZ, [R14+URZ+0x80], R7 ;  /* 0x000080070eff79a7 */ /* 0x0009e400085000ff */
.L_x_18:
[----:B------:R-:W-:-:S04]  /*0ff0*/  IMAD.IADD R19, R16, 0x1, R19 ;  /* 0x0000000110137824 */ /* 0x000fc800078e0213 */
[C---:B---3--:R-:W-:Y:S01]  /*1000*/  IMAD.HI.U32 R5, R19.reuse, R9, RZ ;  /* 0x0000000913057227 */ /* 0x048fe200078e00ff */
[----:B------:R-:W-:-:S04]  /*1010*/  ISETP.GE.AND P0, PT, R19, 0x200, PT ;  /* 0x000002001300780c */ /* 0x000fc80003f06270 */
[----:B------:R-:W-:-:S04]  /*1020*/  IADD3 R4, PT, PT, R19, -R5, RZ ;  /* 0x8000000513047210 */ /* 0x000fc80007ffe0ff */
[----:B------:R-:W-:-:S05]  /*1030*/  SHF.R.U32.HI R4, RZ, UR8, R4 ;  /* 0x00000008ff047c19 */ /* 0x000fca0008011604 */
[----:B------:R-:W-:-:S05]  /*1040*/  IMAD.IADD R4, R5, 0x1, R4 ;  /* 0x0000000105047824 */ /* 0x000fca00078e0204 */
[----:B----4-:R-:W-:-:S04]  /*1050*/  SHF.R.U32.HI R14, RZ, UR10, R4 ;  /* 0x0000000aff0e7c19 */ /* 0x010fc80008011604 */
[----:B------:R-:W-:-:S05]  /*1060*/  IADD3 R14, PT, PT, -R14, RZ, RZ ;  /* 0x000000ff0e0e7210 */ /* 0x000fca0007ffe1ff */
[----:B------:R-:W-:-:S04]  /*1070*/  IMAD R14, R8, R14, R19 ;  /* 0x0000000e080e7224 */ /* 0x000fc800078e0213 */
[----:B--2---:R-:W-:-:S04]  /*1080*/  IMAD.HI.U32 R5, R14, R3, RZ ;  /* 0x000000030e057227 */ /* 0x004fc800078e00ff */
[----:B------:R-:W-:-:S05]  /*1090*/  IMAD.IADD R4, R14, 0x1, -R5 ;  /* 0x000000010e047824 */ /* 0x000fca00078e0a05 */
[----:B------:R-:W-:-:S04]  /*10a0*/  SHF.R.U32.HI R4, RZ, UR7, R4 ;  /* 0x00000007ff047c19 */ /* 0x000fc80008011604 */
[----:B------:R-:W-:-:S04]  /*10b0*/  IADD3 R5, PT, PT, R5, R4, RZ ;  /* 0x0000000405057210 */ /* 0x000fc80007ffe0ff */
[----:B------:R-:W-:-:S05]  /*10c0*/  SHF.R.U32.HI R5, RZ, UR11, R5 ;  /* 0x0000000bff057c19 */ /* 0x000fca0008011605 */
[----:B------:R-:W-:-:S04]  /*10d0*/  IMAD.HI.U32 R7, R5, R12, RZ ;  /* 0x0000000c05077227 */ /* 0x000fc800078e00ff */
[----:B------:R-:W-:-:S05]  /*10e0*/  IMAD.IADD R4, R5, 0x1, -R7 ;  /* 0x0000000105047824 */ /* 0x000fca00078e0a07 */
[----:B------:R-:W-:-:S04]  /*10f0*/  SHF.R.U32.HI R4, RZ, UR13, R4 ;  /* 0x0000000dff047c19 */ /* 0x000fc80008011604 */
[----:B------:R-:W-:-:S04]  /*1100*/  IADD3 R4, PT, PT, R7, R4, RZ ;  /* 0x0000000407047210 */ /* 0x000fc80007ffe0ff */
[----:B------:R-:W-:-:S05]  /*1110*/  SHF.R.U32.HI R4, RZ, UR12, R4 ;  /* 0x0000000cff047c19 */ /* 0x000fca0008011604 */
[----:B------:R-:W-:-:S04]  /*1120*/  IMAD.MOV R4, RZ, RZ, -R4 ;  /* 0x000000ffff047224 */ /* 0x000fc800078e0a04 */
[----:B-1----:R-:W-:Y:S01]  /*1130*/  IMAD R4, R11, R4, R5 ;  /* 0x000000040b047224 */ /* 0x002fe200078e0205 */
[----:B------:R-:W-:-:S03]  /*1140*/  IADD3 R5, PT, PT, -R5, RZ, RZ ;  /* 0x000000ff05057210 */ /* 0x000fc60007ffe1ff */
[----:B------:R-:W-:Y:S02]  /*1150*/  IMAD.IADD R4, R4, 0x1, R4 ;  /* 0x0000000104047824 */ /* 0x000fe400078e0204 */
[----:B------:R-:W-:-:S03]  /*1160*/  IMAD R5, R2, R5, R14 ;  /* 0x0000000502057224 */ /* 0x000fc600078e020e */
[----:B------:R-:W-:Y:S01]  /*1170*/  LOP3.LUT R4, R4, UR16, RZ, 0xfc, !PT ;  /* 0x0000001004047c12 */ /* 0x000fe2000f8efcff */
[----:B------:R-:W-:Y:S06]  /*1180*/  @!P0 BRA `(.L_x_22) ;  /* 0xfffffff800fc8947 */ /* 0x000fec000383ffff */
.L_x_17:
[----:B------:R-:W3:Y:S01]  /*1190*/  S2UR UR32, SR_CgaCtaId ;  /* 0x00000000002079c3 */ /* 0x000ee20000008800 */
[----:B------:R-:W-:Y:S01]  /*11a0*/  UMOV UR4, 0x400 ;  /* 0x0000040000047882 */ /* 0x000fe20000000000 */
[----:B------:R-:W-:Y:S01]  /*11b0*/  IMAD.U32 R6, R0, -0x80000000, RZ ;  /* 0x8000000000067824 */ /* 0x000fe200078e00ff */
[C---:B------:R-:W-:Y:S01]  /*11c0*/  ISETP.NE.AND P0, PT, R10.reuse, 0x1, PT ;  /* 0x000000010a00780c */ /* 0x040fe20003f05270 */
[----:B------:R-:W-:-:S05]  /*11d0*/  VIADD R3, R10, 0x2 ;  /* 0x000000020a037836 */ /* 0x000fca0000000000 */
[----:B------:R-:W-:Y:S01]  /*11e0*/  SEL R3, R3, 0x1, P0 ;  /* 0x0000000103037807 */ /* 0x000fe20000000000 */
[----:B---3--:R-:W-:-:S06]  /*11f0*/  ULEA UR4, UR32, UR4, 0x18 ;  /* 0x0000000420047291 */ /* 0x008fcc000f8ec0ff */
[----:B--2---:R-:W-:-:S04]  /*1200*/  LEA R2, R10, UR4, 0x3 ;  /* 0x000000040a027c11 */ /* 0x004fc8000f8e18ff */
[----:B------:R-:W2:Y:S02]  /*1210*/  SYNCS.PHASECHK.TRANS64.TRYWAIT P1, [R2+URZ+0x90], R6 ;  /* 0x00009006020075a7 */ /* 0x000ea400080211ff */
[----:B--2---:R-:W-:Y:S05]  /*1220*/  @!P1 BRA `(.L_x_23) ;  /* 0x0000003c00f89947 */ /* 0x004fea0003800000 */
.L_x_72:
[----:B------:R-:W-:Y:S02]  /*1230*/  ELECT P2, URZ, PT ;  /* 0x0000000000ff782f */ /* 0x000fe40003840000 */
[C---:B------:R-:W-:Y:S01]  /*1240*/  ISETP.NE.AND P0, PT, R3.reuse, 0x2, PT ;  /* 0x000000020300780c */ /* 0x040fe20003f05270 */
[----:B--2---:R-:W-:Y:S02]  /*1250*/  IMAD.MOV.U32 R7, RZ, RZ, RZ ;  /* 0x000000ffff077224 */ /* 0x004fe400078e00ff */
[----:B------:R-:W-:Y:S01]  /*1260*/  IMAD.MOV.U32 R11, RZ, RZ, 0x1 ;  /* 0x00000001ff0b7424 */ /* 0x000fe200078e00ff */
[----:B------:R-:W-:Y:S02]  /*1270*/  ISETP.EQ.XOR P1, PT, R10, 0x1, !P0 ;  /* 0x000000010a00780c */ /* 0x000fe40004722a70 */
[----:B------:R-:W-:Y:S02]  /*1280*/  SEL R3, R3, RZ, P0 ;  /* 0x000000ff03037207 */ /* 0x000fe40000000000 */
[----:B------:R-:W-:-:S02]  /*1290*/  SEL R9, RZ, 0x1, !P1 ;  /* 0x00000001ff097807 */ /* 0x000fc40004800000 */
[----:B------:R-:W-:Y:S02]  /*12a0*/  LEA R3, R3, UR4, 0x3 ;  /* 0x0000000403037c11 */ /* 0x000fe4000f8e18ff */
[----:B------:R-:W-:Y:S01]  /*12b0*/  @P2 LEA R10, R10, UR4, 0x4 ;  /* 0x000000040a0a2c11 */ /* 0x000fe2000f8e20ff */
[----:B------:R-:W-:Y:S01]  /*12c0*/  @P2 IMAD.MOV.U32 R6, RZ, RZ, -0x1 ;  /* 0xffffffffff062424 */ /* 0x000fe200078e00ff */
[----:B------:R-:W-:-:S04]  /*12d0*/  LOP3.LUT R9, R0, R9, RZ, 0x3c, !PT ;  /* 0x0000000900097212 */ /* 0x000fc800078e3cff */
[----:B------:R2:W-:Y:S01]  /*12e0*/  @P2 STS.128 [R10+0x37c10], R4 ;  /* 0x037c10040a002388 */ /* 0x0005e20000000c00 */
[----:B------:R-:W-:Y:S01]  /*12f0*/  IMAD.U32 R8, R9, -0x80000000, RZ ;  /* 0x8000000009087824 */ /* 0x000fe200078e00ff */
[----:B------:R3:W-:Y:S06]  /*1300*/  MEMBAR.ALL.CTA ;  /* 0x0000000000007992 */ /* 0x0007ec0000008000 */
[----:B---3--:R-:W3:Y:S02]  /*1310*/  FENCE.VIEW.ASYNC.S ;  /* 0x00000000000073c6 */ /* 0x008ee40000000000 */
[----:B---3--:R-:W-:Y:S06]  /*1320*/  BAR.SYNC.DEFER_BLOCKING 0x4, 0x20 ;  /* 0x0100800000007b1d */ /* 0x008fec0000010000 */
[----:B------:R2:W-:Y:S01]  /*1330*/  SYNCS.ARRIVE.TRANS64.ART0 RZ, [R2+URZ+0x80], R11 ;  /* 0x0000800b02ff79a7 */ /* 0x0005e200085000ff */
[----:B------:R-:W3:Y:S02]  /*1340*/  SYNCS.PHASECHK.TRANS64.TRYWAIT P0, [R3+URZ+0x90], R8 ;  /* 0x00009008030075a7 */ /* 0x000ee400080011ff */
[----:B--23--:R-:W-:Y:S05]  /*1350*/  @!P0 BRA `(.L_x_24) ;  /* 0x0000003c00c48947 */ /* 0x00cfea0003800000 */
.L_x_16:
[----:B------:R-:W-:-:S13]  /*1360*/  ISETP.NE.AND P0, PT, R75, 0x5, PT ;  /* 0x000000054b00780c */ /* 0x000fda0003f05270 */
[----:B------:R-:W-:Y:S05]  /*1370*/  @P0 BRA `(.L_x_25) ;  /* 0x00000008000c0947 */ /* 0x000fea0003800000 */
[----:B------:R-:W-:Y:S02]  /*1380*/  UMOV UR4, 0x400 ;  /* 0x0000040000047882 */ /* 0x000fe40000000000 */
[----:B------:R-:W-:-:S09]  /*1390*/  ULEA UR32, UR32, UR4, 0x18 ;  /* 0x0000000420207291 */ /* 0x000fd2000f8ec0ff */
[----:B------:R-:W3:Y:S02]  /*13a0*/  SYNCS.PHASECHK.TRANS64.TRYWAIT P0, [UR32+0x80], RZ ;  /* 0x000080ffff0075a7 */ /* 0x000ee40008001120 */
[----:B---3--:R-:W-:Y:S05]  /*13b0*/  @!P0 BRA `(.L_x_26) ;  /* 0x0000003c00c48947 */ /* 0x008fea0003800000 */
.L_x_75:
[----:B------:R-:W4:Y:S01]  /*13c0*/  LDS.128 R4, [UR32+0x37c10] ;  /* 0x037c1020ff047984 */ /* 0x000f220008000c00 */
[----:B---3--:R-:W-:Y:S01]  /*13d0*/  HFMA2 R0, -RZ, RZ, 0, 5.9604644775390625e-08 ;  /* 0x00000001ff007431 */ /* 0x008fe200000001ff */
[----:B------:R-:W-:Y:S01]  /*13e0*/  UMOV UR35, 0x1 ;  /* 0x0000000100237882 */ /* 0x000fe20000000000 */
[----:B------:R-:W-:Y:S01]  /*13f0*/  UMOV UR34, URZ ;  /* 0x000000ff00227c82 */ /* 0x000fe20008000000 */
[----:B------:R3:W-:Y:S06]  /*1400*/  MEMBAR.ALL.CTA ;  /* 0x0000000000007992 */ /* 0x0007ec0000008000 */
[----:B---3--:R-:W3:Y:S02]  /*1410*/  FENCE.VIEW.ASYNC.S ;  /* 0x00000000000073c6 */ /* 0x008ee40000000000 */
[----:B---3--:R3:W-:Y:S01]  /*1420*/  SYNCS.ARRIVE.TRANS64.ART0 RZ, [UR32+0x90], R0 ;  /* 0x00009000ffff79a7 */ /* 0x0087e20008500020 */
[----:B----4-:R-:W-:-:S13]  /*1430*/  ISETP.NE.AND P0, PT, R7, 0x1, PT ;  /* 0x000000010700780c */ /* 0x010fda0003f05270 */
[----:B---3--:R-:W-:Y:S05]  /*1440*/  @P0 BRA `(.L_x_27) ;  /* 0x0000000400680947 */ /* 0x008fea0003800000 */
[----:B------:R-:W3:Y:S01]  /*1450*/  LDCU.64 UR4, c[0x0][0x348] ;  /* 0x00006900ff0477ac */ /* 0x000ee20008000a00 */
[----:B------:R-:W-:Y:S01]  /*1460*/  R2UR UR20, R4 ;  /* 0x00000000041472ca */ /* 0x000fe200000e0000 */
[----:B------:R-:W-:Y:S01]  /*1470*/  IMAD.MOV.U32 R8, RZ, RZ, 0x1 ;  /* 0x00000001ff087424 */ /* 0x000fe200078e00ff */
[----:B------:R-:W-:Y:S01]  /*1480*/  R2UR UR12, R5 ;  /* 0x00000000050c72ca */ /* 0x000fe200000e0000 */
[----:B------:R-:W-:Y:S01]  /*1490*/  IMAD.MOV.U32 R2, RZ, RZ, RZ ;  /* 0x000000ffff027224 */ /* 0x000fe200078e00ff */
[----:B------:R-:W-:Y:S01]  /*14a0*/  R2UR UR28, R6 ;  /* 0x00000000061c72ca */ /* 0x000fe200000e0000 */
[----:B------:R-:W-:Y:S01]  /*14b0*/  UMOV UR35, 0x1 ;  /* 0x0000000100237882 */ /* 0x000fe20000000000 */
[----:B------:R-:W-:Y:S01]  /*14c0*/  UMOV UR34, URZ ;  /* 0x000000ff00227c82 */ /* 0x000fe20008000000 */
[----:B------:R-:W-:Y:S01]  /*14d0*/  UMOV UR18, URZ ;  /* 0x000000ff00127c82 */ /* 0x000fe20008000000 */
[----:B------:R-:W-:Y:S01]  /*14e0*/  UMOV UR10, URZ ;  /* 0x000000ff000a7c82 */ /* 0x000fe20008000000 */
[----:B---3--:R-:W-:-:S02]  /*14f0*/  UIADD3 UR42, UP3, UPT, UR4, 0x40, URZ ;  /* 0x00000040042a7890 */ /* 0x008fc4000ff7e0ff */
[----:B------:R-:W-:Y:S02]  /*1500*/  UIADD3 UR40, UP2, UPT, UR4, 0xc0, URZ ;  /* 0x000000c004287890 */ /* 0x000fe4000ff5e0ff */
[----:B------:R-:W-:Y:S02]  /*1510*/  UIADD3 UR38, UP1, UPT, UR4, 0x140, URZ ;  /* 0x0000014004267890 */ /* 0x000fe4000ff3e0ff */
[----:B------:R-:W-:Y:S02]  /*1520*/  UIADD3 UR36, UP0, UPT, UR4, 0x1c0, URZ ;  /* 0x000001c004247890 */ /* 0x000fe4000ff1e0ff */
[----:B------:R-:W-:Y:S02]  /*1530*/  UIADD3.X UR43, UPT, UPT, URZ, UR5, URZ, UP3, !UPT ;  /* 0x00000005ff2b7290 */ /* 0x000fe40009ffe4ff */
[----:B------:R-:W-:Y:S02]  /*1540*/  UIADD3.X UR41, UPT, UPT, URZ, UR5, URZ, UP2, !UPT ;  /* 0x00000005ff297290 */ /* 0x000fe400097fe4ff */
[----:B------:R-:W-:-:S02]  /*1550*/  UIADD3.X UR39, UPT, UPT, URZ, UR5, URZ, UP1, !UPT ;  /* 0x00000005ff277290 */ /* 0x000fc40008ffe4ff */
[----:B------:R-:W-:-:S12]  /*1560*/  UIADD3.X UR37, UPT, UPT, URZ, UR5, URZ, UP0, !UPT ;  /* 0x00000005ff257290 */ /* 0x000fd800087fe4ff */
.L_x_32:
[----:B------:R-:W-:Y:S01]  /*1570*/  USHF.L.U32 UR4, UR35, 0x1f, URZ ;  /* 0x0000001f23047899 */ /* 0x000fe200080006ff */
[----:B------:R-:W-:Y:S01]  /*1580*/  HFMA2 R4, -RZ, RZ, 0, -0.0001220703125 ;  /* 0x00008800ff047431 */ /* 0x000fe200000001ff */
[----:B------:R-:W-:Y:S02]  /*1590*/  ULEA UR5, UR34, UR32, 0x3 ;  /* 0x0000002022057291 */ /* 0x000fe4000f8e18ff */
[----:B------:R-:W-:Y:S02]  /*15a0*/  ULEA UR27, UR12, UR15, 0x1 ;  /* 0x0000000f0c1b7291 */ /* 0x000fe4000f8e08ff */
[----:B--2---:R-:W-:Y:S01]  /*15b0*/  MOV R3, UR4 ;  /* 0x0000000400037c02 */ /* 0x004fe20008000f00 */
[----:B------:R-:W-:Y:S02]  /*15c0*/  USHF.L.U32 UR7, UR20, 0x7, URZ ;  /* 0x0000000714077899 */ /* 0x000fe400080006ff */
[----:B------:R-:W-:Y:S02]  /*15d0*/  USHF.L.U32 UR27, UR27, 0x6, URZ ;  /* 0x000000061b1b7899 */ /* 0x000fe400080006ff */
[----:B------:R2:W3:Y:S01]  /*15e0*/  SYNCS.PHASECHK.TRANS64.TRYWAIT P2, [UR5+0x30], R3 ;  /* 0x00003003ff0075a7 */ /* 0x0004e20008041105 */
[----:B------:R-:W-:-:S09]  /*15f0*/  UMOV UR33, URZ ;  /* 0x000000ff00217c82 */ /* 0x000fd20008000000 */
.L_x_30:
[----:B----4-:R-:W-:Y:S02]  /*1600*/  USHF.L.U32 UR6, UR33, 0x7, URZ ;  /* 0x0000000721067899 */ /* 0x010fe400080006ff */
[----:B------:R-:W-:Y:S02]  /*1610*/  ULEA UR5, UR34, UR32, 0x3 ;  /* 0x0000002022057291 */ /* 0x000fe4000f8e18ff */
[----:B------:R-:W-:Y:S02]  /*1620*/  ULEA UR4, UR34, UR32, 0xe ;  /* 0x0000002022047291 */ /* 0x000fe4000f8e70ff */
[----:B------:R-:W-:Y:S02]  /*1630*/  ULEA UR16, UR34, UR32, 0xa ;  /* 0x0000002022107291 */ /* 0x000fe4000f8e50ff */
[----:B------:R-:W-:Y:S02]  /*1640*/  UIADD3 UR30, UPT, UPT, UR34, 0x1, URZ ;  /* 0x00000001221e7890 */ /* 0x000fe4000fffe0ff */
[----:B------:R-:W-:-:S02]  /*1650*/  ULEA UR24, UR15, UR4, 0xd ;  /* 0x000000040f187291 */ /* 0x000fc4000f8e68ff */
[----:B------:R-:W-:Y:S02]  /*1660*/  ULEA UR8, UR15, UR16, 0x9 ;  /* 0x000000100f087291 */ /* 0x000fe4000f8e48ff */
[----:B------:R-:W-:Y:S02]  /*1670*/  UISETP.GT.U32.AND UP0, UPT, UR33, 0x1e, UPT ;  /* 0x0000001e2100788c */ /* 0x000fe4000bf04070 */
[----:B------:R-:W-:Y:S02]  /*1680*/  UIADD3 UR19, UPT, UPT, UR33, UR33, URZ ;  /* 0x0000002121137290 */ /* 0x000fe4000fffe0ff */
[----:B------:R-:W-:Y:S02]  /*1690*/  UIADD3 UR4, UPT, UPT, UR4, 0x4c00, URZ ;  /* 0x00004c0004047890 */ /* 0x000fe4000fffe0ff */
[----:B------:R-:W-:Y:S02]  /*16a0*/  UIADD3 UR16, UPT, UPT, UR16, 0x34c00, URZ ;  /* 0x00034c0010107890 */ /* 0x000fe4000fffe0ff */
[----:B------:R-:W-:Y:S01]  /*16b0*/  UISETP.NE.AND UP1, UPT, UR30, 0x6, UPT ;  /* 0x000000061e00788c */ /* 0x000fe2000bf25270 */
[----:B------:R-:W-:Y:S01]  /*16c0*/  UMOV UR29, 0x30000 ;  /* 0x00030000001d7882 */ /* 0x000fe20000000000 */
[----:B------:R-:W-:Y:S01]  /*16d0*/  UMOV UR13, UR28 ;  /* 0x0000001c000d7c82 */ /* 0x000fe20008000000 */
[----:B------:R-:W-:Y:S01]  /*16e0*/  UMOV UR25, UR5 ;  /* 0x0000000500197c82 */ /* 0x000fe20008000000 */
[----:B------:R-:W-:Y:S01]  /*16f0*/  UMOV UR26, UR6 ;  /* 0x00000006001a7c82 */ /* 0x000fe20008000000 */
[----:B------:R-:W-:Y:S01]  /*1700*/  UMOV UR17, UR5 ;  /* 0x0000000500117c82 */ /* 0x000fe20008000000 */
[----:B--23--:R-:W-:Y:S05]  /*1710*/  @P2 BRA `(.L_x_28) ;  /* 0x0000000000102947 */ /* 0x00cfea0003800000 */
[----:B------:R-:W-:-:S06]  /*1720*/  USHF.L.U32 UR9, UR35, 0x1f, URZ ;  /* 0x0000001f23097899 */ /* 0x000fcc00080006ff */
[----:B--2---:R-:W-:-:S04]  /*1730*/  MOV R3, UR9 ;  /* 0x0000000900037c02 */ /* 0x004fc80008000f00 */
[----:B------:R-:W2:Y:S02]  /*1740*/  SYNCS.PHASECHK.TRANS64.TRYWAIT P0, [UR5+0x30], R3 ;  /* 0x00003003ff0075a7 */ /* 0x000ea40008001105 */
[----:B--2---:R-:W-:Y:S05]  /*1750*/  @!P0 BRA `(.L_x_29) ;  /* 0x0000003800f48947 */ /* 0x004fea0003800000 */
.L_x_28:
[----:B------:R-:W-:Y:S02]  /*1760*/  ELECT P1, URZ, PT ;  /* 0x0000000000ff782f */ /* 0x000fe40003820000 */
[----:B------:R-:W-:Y:S01]  /*1770*/  PLOP3.LUT P0, PT, PT, PT, UP0, 0x80, 0x8 ;  /* 0x000000000008781c */ /* 0x000fe20003f0f008 */
[----:B------:R-:W-:Y:S01]  /*1780*/  USEL UR9, URZ, 0x1, UP1 ;  /* 0x00000001ff097887 */ /* 0x000fe20008800000 */
[----:B------:R-:W-:Y:S01]  /*1790*/  PLOP3.LUT P2, PT, PT, PT, PT, 0x80, 0x8 ;  /* 0x000000000008781c */ /* 0x000fe20003f4f070 */
[----:B------:R-:W-:Y:S02]  /*17a0*/  USEL UR34, UR30, URZ, UP1 ;  /* 0x000000ff1e227287 */ /* 0x000fe40008800000 */
[----:B------:R-:W-:Y:S02]  /*17b0*/  ULOP3.LUT UR35, UR35, UR9, URZ, 0x3c, !UPT ;  /* 0x0000000923237292 */ /* 0x000fe4000f8e3cff */
[----:B------:R-:W-:Y:S02]  /*17c0*/  UIADD3 UR24, UPT, UPT, UR24, 0x1cc00, URZ ;  /* 0x0001cc0018187890 */ /* 0x000fe4000fffe0ff */
[----:B------:R-:W-:-:S02]  /*17d0*/  UIADD3 UR11, UPT, UPT, UR15, UR19, URZ ;  /* 0x000000130f0b7290 */ /* 0x000fc4000fffe0ff */
[----:B------:R-:W-:Y:S01]  /*17e0*/  UIADD3 UR8, UPT, UPT, UR8, 0x36400, URZ ;  /* 0x0003640008087890 */ /* 0x000fe2000fffe0ff */
[----:B------:R4:W-:Y:S01]  /*17f0*/  @P1 SYNCS.ARRIVE.TRANS64 RZ, [UR5], R4 ;  /* 0x00000004ffff19a7 */ /* 0x0009e20008000005 */
[----:B------:R-:W-:Y:S01]  /*1800*/  @!UP0 USHF.L.U32 UR30, UR35, 0x1f, URZ ;  /* 0x0000001f231e8899 */ /* 0x000fe200080006ff */
[----:B------:R4:W-:Y:S01]  /*1810*/  UTMALDG.2D [UR4], [UR42], desc[URZ] ;  /* 0x0000ff042a0075b4 */ /* 0x0009e20008009000 */
[----:B------:R-:W-:Y:S01]  /*1820*/  @!UP0 ULEA UR31, UR34, UR32, 0x3 ;  /* 0x00000020221f8291 */ /* 0x000fe2000f8e18ff */
[----:B------:R-:W-:Y:S01]  /*1830*/  UMOV UR9, UR5 ;  /* 0x0000000500097c82 */ /* 0x000fe20008000000 */
[----:B------:R-:W-:Y:S02]  /*1840*/  UIADD3 UR33, UPT, UPT, UR33, 0x1, URZ ;  /* 0x0000000121217890 */ /* 0x000fe4000fffe0ff */
[----:B--2---:R-:W-:Y:S01]  /*1850*/  IMAD.U32 R3, RZ, RZ, UR30 ;  /* 0x0000001eff037e24 */ /* 0x004fe2000f8e00ff */
[----:B------:R4:W-:Y:S01]  /*1860*/  UTMALDG.3D.MULTICAST [UR24], [UR40], UR29, desc[URZ] ;  /* 0x0000ff18280073b4 */ /* 0x0009e2000801181d */
[----:B------:R-:W-:Y:S01]  /*1870*/  UISETP.NE.AND UP0, UPT, UR33, 0x20, UPT ;  /* 0x000000202100788c */ /* 0x000fe2000bf05270 */
[----:B------:R4:W-:Y:S01]  /*1880*/  UTMALDG.3D [UR16], [UR38], desc[URZ] ;  /* 0x0000ff10260075b4 */ /* 0x0009e20008011000 */
[----:B------:R4:W-:Y:S01]  /*1890*/  UTMALDG.4D.MULTICAST [UR8], [UR36], UR29, desc[URZ] ;  /* 0x0000ff08240073b4 */ /* 0x0009e2000801981d */
[----:B------:R4:W2:Y:S06]  /*18a0*/  @!P0 SYNCS.PHASECHK.TRANS64.TRYWAIT P2, [UR31+0x30], R3 ;  /* 0x00003003ff0085a7 */ /* 0x0008ac000804111f */
[----:B------:R-:W-:Y:S05]  /*18b0*/  BRA.U UP0, `(.L_x_30) ;  /* 0xfffffffd00507547 */ /* 0x000fea000b83ffff */
[----:B----4-:R-:W-:Y:S02]  /*18c0*/  LEA R3, R8, UR32, 0x3 ;  /* 0x0000002008037c11 */ /* 0x010fe4000f8e18ff */
[----:B------:R-:W-:-:S04]  /*18d0*/  SHF.L.U32 R4, R2, 0x1f, RZ ;  /* 0x0000001f02047819 */ /* 0x000fc800000006ff */
[----:B------:R-:W3:Y:S02]  /*18e0*/  SYNCS.PHASECHK.TRANS64.TRYWAIT P0, [R3+URZ+0x80], R4 ;  /* 0x00008004030075a7 */ /* 0x000ee400080011ff */
[----:B---3--:R-:W-:Y:S05]  /*18f0*/  @!P0 BRA `(.L_x_31) ;  /* 0x0000003800ac8947 */ /* 0x008fea0003800000 */
.L_x_78:
[C---:B------:R-:W-:Y:S01]  /*1900*/  LEA R4, R8.reuse, UR32, 0x4 ;  /* 0x0000002008047c11 */ /* 0x040fe2000f8e20ff */
[----:B------:R-:W-:-:S05]  /*1910*/  VIADD R8, R8, 0x1 ;  /* 0x0000000108087836 */ /* 0x000fca0000000000 */
[----:B---3--:R-:W3:Y:S01]  /*1920*/  LDS.128 R4, [R4+0x37c10] ;  /* 0x037c100004047984 */ /* 0x008ee20000000c00 */
[C---:B------:R-:W-:Y:S01]  /*1930*/  ISETP.NE.AND P1, PT, R8.reuse, 0x2, PT ;  /* 0x000000020800780c */ /* 0x040fe20003f25270 */
[----:B------:R4:W-:Y:S06]  /*1940*/  MEMBAR.ALL.CTA ;  /* 0x0000000000007992 */ /* 0x0009ec0000008000 */
[----:B----4-:R-:W4:Y:S01]  /*1950*/  FENCE.VIEW.ASYNC.S ;  /* 0x00000000000073c6 */ /* 0x010f220000000000 */
[----:B------:R-:W-:Y:S01]  /*1960*/  SEL R8, R8, RZ, P1 ;  /* 0x000000ff08087207 */ /* 0x000fe20000800000 */
[----:B----4-:R4:W-:Y:S01]  /*1970*/  SYNCS.ARRIVE.TRANS64.ART0 RZ, [R3+URZ+0x90], R0 ;  /* 0x0000900003ff79a7 */ /* 0x0109e200085000ff */
[----:B---3--:R-:W-:-:S02]  /*1980*/  ISETP.NE.AND P0, PT, R7, 0x1, PT ;  /* 0x000000010700780c */ /* 0x008fc40003f05270 */
[----:B------:R-:W-:Y:S02]  /*1990*/  R2UR UR20, R4 ;  /* 0x00000000041472ca */ /* 0x000fe400000e0000 */
[----:B------:R-:W-:Y:S02]  /*19a0*/  R2UR UR12, R5 ;  /* 0x00000000050c72ca */ /* 0x000fe400000e0000 */
[----:B------:R-:W-:Y:S02]  /*19b0*/  R2UR UR28, R6 ;  /* 0x00000000061c72ca */ /* 0x000fe400000e0000 */
[----:B----4-:R-:W-:-:S04]  /*19c0*/  SEL R3, RZ, 0x1, P1 ;  /* 0x00000001ff037807 */ /* 0x010fc80000800000 */
[----:B------:R-:W-:Y:S01]  /*19d0*/  LOP3.LUT R2, R2, R3, RZ, 0x3c, !PT ;  /* 0x0000000302027212 */ /* 0x000fe200078e3cff */
[----:B------:R-:W-:Y:S08]  /*19e0*/  @!P0 BRA `(.L_x_32) ;  /* 0xfffffff800e08947 */ /* 0x000ff0000383ffff */
.L_x_27:
[----:B------:R-:W-:Y:S02]  /*19f0*/  UIADD3 UR4, UPT, UPT, UR34, 0x2, URZ ;  /* 0x0000000222047890 */ /* 0x000fe4000fffe0ff */
[----:B------:R-:W-:-:S04]  /*1a00*/  UISETP.NE.AND UP0, UPT, UR34, 0x5, UPT ;  /* 0x000000052200788c */ /* 0x000fc8000bf05270 */
[----:B------:R-:W-:-:S04]  /*1a10*/  USEL UR4, UR4, 0x1, UP0 ;  /* 0x0000000104047887 */ /* 0x000fc80008000000 */
[----:B------:R-:W-:Y:S02]  /*1a20*/  UIADD3 UR5, UPT, UPT, UR4, 0x1, URZ ;  /* 0x0000000104057890 */ /* 0x000fe4000fffe0ff */
[----:B------:R-:W-:-:S04]  /*1a30*/  UISETP.NE.AND UP1, UPT, UR4, 0x6, UPT ;  /* 0x000000060400788c */ /* 0x000fc8000bf25270 */
[----:B------:R-:W-:Y:S02]  /*1a40*/  USEL UR5, UR5, 0x1, UP1 ;  /* 0x0000000105057887 */ /* 0x000fe40008800000 */
[----:B------:R-:W-:Y:S02]  /*1a50*/  UISETP.EQ.XOR UP1, UPT, UR34, 0x5, !UP1 ;  /* 0x000000052200788c */ /* 0x000fe4000cf22a70 */
[----:B------:R-:W-:Y:S02]  /*1a60*/  UIADD3 UR4, UPT, UPT, UR5, 0x1, URZ ;  /* 0x0000000105047890 */ /* 0x000fe4000fffe0ff */
[----:B------:R-:W-:Y:S02]  /*1a70*/  UISETP.NE.AND UP0, UPT, UR5, 0x6, UPT ;  /* 0x000000060500788c */ /* 0x000fe4000bf05270 */
[----:B------:R-:W-:Y:S02]  /*1a80*/  UISETP.EQ.XOR UP1, UPT, UR5, 0x6, UP1 ;  /* 0x000000060500788c */ /* 0x000fe40008f22a70 */
[----:B------:R-:W-:-:S04]  /*1a90*/  USEL UR4, UR4, 0x1, UP0 ;  /* 0x0000000104047887 */ /* 0x000fc80008000000 */
[----:B------:R-:W-:Y:S02]  /*1aa0*/  UIADD3 UR5, UPT, UPT, UR4, 0x1, URZ ;  /* 0x0000000104057890 */ /* 0x000fe4000fffe0ff */
[----:B------:R-:W-:Y:S02]  /*1ab0*/  UISETP.NE.AND UP0, UPT, UR4, 0x6, UPT ;  /* 0x000000060400788c */ /* 0x000fe4000bf05270 */
[----:B------:R-:W-:Y:S02]  /*1ac0*/  UISETP.EQ.XOR UP1, UPT, UR4, 0x6, UP1 ;  /* 0x000000060400788c */ /* 0x000fe40008f22a70 */
[----:B------:R-:W-:-:S04]  /*1ad0*/  USEL UR5, UR5, 0x1, UP0 ;  /* 0x0000000105057887 */ /* 0x000fc80008000000 */
[----:B------:R-:W-:Y:S02]  /*1ae0*/  UISETP.EQ.XOR UP1, UPT, UR5, 0x6, UP1 ;  /* 0x000000060500788c */ /* 0x000fe40008f22a70 */
[----:B------:R-:W-:Y:S02]  /*1af0*/  UISETP.NE.AND UP0, UPT, UR5, 0x6, UPT ;  /* 0x000000060500788c */ /* 0x000fe4000bf05270 */
[----:B------:R-:W-:Y:S02]  /*1b00*/  USEL UR4, URZ, 0x1, !UP1 ;  /* 0x00000001ff047887 */ /* 0x000fe4000c800000 */
[----:B------:R-:W-:Y:S02]  /*1b10*/  USEL UR5, UR5, URZ, UP0 ;  /* 0x000000ff05057287 */ /* 0x000fe40008000000 */
[----:B------:R-:W-:Y:S02]  /*1b20*/  ULOP3.LUT UR4, UR35, UR4, URZ, 0x3c, !UPT ;  /* 0x0000000423047292 */ /* 0x000fe4000f8e3cff */
[----:B------:R-:W-:-:S02]  /*1b30*/  ULEA UR5, UR5, UR32, 0x3 ;  /* 0x0000002005057291 */ /* 0x000fc4000f8e18ff */
[----:B------:R-:W-:-:S06]  /*1b40*/  USHF.L.U32 UR4, UR4, 0x1f, URZ ;  /* 0x0000001f04047899 */ /* 0x000fcc00080006ff */
[----:B------:R-:W-:-:S04]  /*1b50*/  MOV R0, UR4 ;  /* 0x0000000400007c02 */ /* 0x000fc80008000f00 */
[----:B------:R-:W3:Y:S02]  /*1b60*/  SYNCS.PHASECHK.TRANS64.TRYWAIT P0, [UR5+0x30], R0 ;  /* 0x00003000ff0075a7 */ /* 0x000ee40008001105 */
[----:B---3--:R-:W-:Y:S05]  /*1b70*/  @!P0 BRA `(.L_x_33) ;  /* 0x0000003800248947 */ /* 0x008fea0003800000 */
.L_x_80:
[----:B------:R-:W-:-:S13]  /*1b80*/  ELECT P0, URZ, PT ;  /* 0x0000000000ff782f */ /* 0x000fda0003800000 */
[----:B--2---:R-:W-:-:S04]  /*1b90*/  @P0 MOV R0, 0x8800 ;  /* 0x0000880000000802 */ /* 0x004fc80000000f00 */
[----:B------:R3:W-:Y:S03]  /*1ba0*/  @P0 SYNCS.ARRIVE.TRANS64 RZ, [UR5], R0 ;  /* 0x00000000ffff09a7 */ /* 0x0007e60008000005 */
.L_x_25:
[----:B------:R-:W-:-:S13]  /*1bb0*/  ISETP.NE.AND P0, PT, R75, 0x4, PT ;  /* 0x000000044b00780c */ /* 0x000fda0003f05270 */
[----:B------:R-:W-:Y:S05]  /*1bc0*/  @P0 BRA `(.L_x_34) ;  /* 0x0000000800f80947 */ /* 0x000fea0003800000 */
[----:B------:R-:W4:Y:S08]  /*1bd0*/  S2UR UR12, SR_CgaCtaId ;  /* 0x00000000000c79c3 */ /* 0x000f300000008800 */
[----:B------:R-:W-:Y:S06]  /*1be0*/  BAR.SYNC.DEFER_BLOCKING 0x3, 0xa0 ;  /* 0x00c2800000007b1d */ /* 0x000fec0000010000 */
[----:B------:R-:W-:-:S02]  /*1bf0*/  UMOV UR4, 0x400 ;  /* 0x0000040000047882 */ /* 0x000fc40000000000 */
[----:B----4-:R-:W-:-:S09]  /*1c00*/  ULEA UR12, UR12, UR4, 0x18 ;  /* 0x000000040c0c7291 */ /* 0x010fd2000f8ec0ff */
[----:B------:R-:W4:Y:S01]  /*1c10*/  LDS R2, [UR12+0xa8] ;  /* 0x0000a80cff027984 */ /* 0x000f220008000800 */
[----:B------:R-:W5:Y:S02]  /*1c20*/  SYNCS.PHASECHK.TRANS64.TRYWAIT P0, [UR12+0x80], RZ ;  /* 0x000080ffff0075a7 */ /* 0x000f64000800110c */
[----:B----45:R-:W-:Y:S05]  /*1c30*/  @!P0 BRA `(.L_x_35) ;  /* 0x0000003800148947 */ /* 0x030fea0003800000 */
.L_x_82:
[----:B--2---:R-:W2:Y:S01]  /*1c40*/  LDS R3, [UR12+0x37c1c] ;  /* 0x037c1c0cff037984 */ /* 0x004ea20008000800 */
[----:B---3--:R-:W-:Y:S01]  /*1c50*/  IMAD.MOV.U32 R0, RZ, RZ, 0x1 ;  /* 0x00000001ff007424 */ /* 0x008fe200078e00ff */
[----:B------:R-:W-:Y:S01]  /*1c60*/  R2UR UR36, R2 ;  /* 0x00000000022472ca */ /* 0x000fe200000e0000 */
[----:B------:R-:W-:Y:S01]  /*1c70*/  HFMA2 R2, -RZ, RZ, 0, 5.9604644775390625e-08 ;  /* 0x00000001ff027431 */ /* 0x000fe200000001ff */
[----:B------:R3:W-:Y:S06]  /*1c80*/  MEMBAR.ALL.CTA ;  /* 0x0000000000007992 */ /* 0x0007ec0000008000 */
[----:B---3--:R-:W3:Y:S01]  /*1c90*/  FENCE.VIEW.ASYNC.S ;  /* 0x00000000000073c6 */ /* 0x008ee20000000000 */
[----:B------:R-:W-:Y:S01]  /*1ca0*/  IMAD.MOV.U32 R7, RZ, RZ, 0x1 ;  /* 0x00000001ff077424 */ /* 0x000fe200078e00ff */
[----:B---3--:R3:W-:Y:S01]  /*1cb0*/  SYNCS.ARRIVE.TRANS64.ART0 RZ, [UR12+0x90], R0 ;  /* 0x00009000ffff79a7 */ /* 0x0087e2000850000c */
[----:B--2---:R-:W-:-:S13]  /*1cc0*/  ISETP.NE.AND P0, PT, R3, 0x1, PT ;  /* 0x000000010300780c */ /* 0x004fda0003f05270 */
[----:B---3--:R-:W-:Y:S05]  /*1cd0*/  @P0 BRA `(.L_x_36) ;  /* 0x00000008008c0947 */ /* 0x008fea0003800000 */
[----:B------:R-:W-:Y:S01]  /*1ce0*/  UIADD3 UR10, UPT, UPT, UR36, 0x100, URZ ;  /* 0x00000100240a7890 */ /* 0x000fe2000fffe0ff */
[----:B------:R-:W-:Y:S01]  /*1cf0*/  MOV R6, 0x1 ;  /* 0x0000000100067802 */ /* 0x000fe20000000f00 */
[----:B------:R-:W-:Y:S01]  /*1d00*/  UIADD3 UR8, UPT, UPT, UR36, 0x104, URZ ;  /* 0x0000010424087890 */ /* 0x000fe2000fffe0ff */
[----:B------:R-:W-:Y:S01]  /*1d10*/  MOV R5, RZ ;  /* 0x000000ff00057202 */ /* 0x000fe20000000f00 */
[----:B------:R-:W-:Y:S01]  /*1d20*/  UIADD3 UR6, UPT, UPT, UR36, -0x7fffff00, URZ ;  /* 0x8000010024067890 */ /* 0x000fe2000fffe0ff */
[----:B------:R-:W-:Y:S01]  /*1d30*/  MOV R7, 0x1 ;  /* 0x0000000100077802 */ /* 0x000fe20000000f00 */
[----:B------:R-:W-:Y:S02]  /*1d40*/  UIADD3 UR4, UPT, UPT, UR36, -0x7ffffefc, URZ ;  /* 0x8000010424047890 */ /* 0x000fe4000fffe0ff */
[----:B------:R-:W-:Y:S01]  /*1d50*/  UIADD3 UR13, UPT, UPT, UR12, 0x4c00, URZ ;  /* 0x00004c000c0d7890 */ /* 0x000fe2000fffe0ff */
[----:B------:R-:W-:Y:S01]  /*1d60*/  UMOV UR31, 0x8a02000 ;  /* 0x08a02000001f7882 */ /* 0x000fe20000000000 */
[----:B------:R-:W-:-:S02]  /*1d70*/  UIADD3 UR11, UPT, UPT, UR36, 0x110, URZ ;  /* 0x00000110240b7890 */ /* 0x000fc4000fffe0ff */
[----:B------:R-:W-:Y:S02]  /*1d80*/  UIADD3 UR9, UPT, UPT, UR36, 0x114, URZ ;  /* 0x0000011424097890 */ /* 0x000fe4000fffe0ff */
[----:B------:R-:W-:Y:S02]  /*1d90*/  UIADD3 UR7, UPT, UPT, UR36, -0x7ffffef0, URZ ;  /* 0x8000011024077890 */ /* 0x000fe4000fffe0ff */
[----:B------:R-:W-:Y:S02]  /*1da0*/  UIADD3 UR5, UPT, UPT, UR36, -0x7ffffeec, URZ ;  /* 0x8000011424057890 */ /* 0x000fe4000fffe0ff */
[----:B------:R-:W-:Y:S02]  /*1db0*/  USHF.R.U32.HI UR30, URZ, 0x1, UR10 ;  /* 0x00000001ff1e7899 */ /* 0x000fe4000801160a */
[----:B------:R-:W-:Y:S02]  /*1dc0*/  USHF.R.U32.HI UR27, URZ, 0x1, UR6 ;  /* 0x00000001ff1b7899 */ /* 0x000fe40008011606 */
[----:B------:R-:W-:-:S02]  /*1dd0*/  USHF.R.U32.HI UR18, URZ, 0x1, UR8 ;  /* 0x00000001ff127899 */ /* 0x000fc40008011608 */
[----:B------:R-:W-:Y:S02]  /*1de0*/  USHF.R.U32.HI UR16, URZ, 0x1, UR4 ;  /* 0x00000001ff107899 */ /* 0x000fe40008011604 */
[----:B------:R-:W-:Y:S02]  /*1df0*/  UIADD3 UR19, UPT, UPT, UR12, 0x36400, URZ ;  /* 0x000364000c137890 */ /* 0x000fe4000fffe0ff */
[----:B------:R-:W-:Y:S02]  /*1e00*/  UIADD3 UR20, UPT, UPT, UR12, 0x34c00, URZ ;  /* 0x00034c000c147890 */ /* 0x000fe4000fffe0ff */
[----:B------:R-:W-:Y:S02]  /*1e10*/  UIADD3 UR24, UPT, UPT, UR12, 0x1cc00, URZ ;  /* 0x0001cc000c187890 */ /* 0x000fe4000fffe0ff */
[----:B------:R-:W-:Y:S02]  /*1e20*/  ULOP3.LUT UR28, UR21, 0x3, URZ, 0xfc, !UPT ;  /* 0x00000003151c7892 */ /* 0x000fe4000f8efcff */
[----:B------:R-:W-:-:S02]  /*1e30*/  USEL UR38, URZ, 0x4000, UP6 ;  /* 0x00004000ff267887 */ /* 0x000fc4000b000000 */
[----:B------:R-:W-:Y:S02]  /*1e40*/  ULOP3.LUT UR26, UR21, 0xffff, URZ, 0xc0, !UPT ;  /* 0x0000ffff151a7892 */ /* 0x000fe4000f8ec0ff */
[----:B------:R-:W-:Y:S02]  /*1e50*/  USEL UR31, UR31, 0x8a00000, !UP5 ;  /* 0x08a000001f1f7887 */ /* 0x000fe4000e800000 */
[----:B------:R-:W-:Y:S02]  /*1e60*/  USHF.R.U32.HI UR21, URZ, 0x4, UR13 ;  /* 0x00000004ff157899 */ /* 0x000fe4000801160d */
[----:B------:R-:W-:Y:S02]  /*1e70*/  USHF.R.U32.HI UR29, URZ, 0x1a, UR11 ;  /* 0x0000001aff1d7899 */ /* 0x000fe4000801160b */
[----:B------:R-:W-:Y:S02]  /*1e80*/  USHF.R.U32.HI UR25, URZ, 0x1a, UR7 ;  /* 0x0000001aff197899 */ /* 0x000fe40008011607 */
[----:B------:R-:W-:-:S02]  /*1e90*/  USHF.R.U32.HI UR17, URZ, 0x1a, UR9 ;  /* 0x0000001aff117899 */ /* 0x000fc40008011609 */
[----:B------:R-:W-:Y:S02]  /*1ea0*/  USHF.R.U32.HI UR13, URZ, 0x1a, UR5 ;  /* 0x0000001aff0d7899 */ /* 0x000fe40008011605 */
[----:B------:R-:W-:Y:S02]  /*1eb0*/  ULOP3.LUT UR30, UR30, 0x60000000, URZ, 0xc0, !UPT ;  /* 0x600000001e1e7892 */ /* 0x000fe4000f8ec0ff */
[----:B------:R-:W-:Y:S02]  /*1ec0*/  ULOP3.LUT UR27, UR27, 0x60000000, URZ, 0xc0, !UPT ;  /* 0x600000001b1b7892 */ /* 0x000fe4000f8ec0ff */
[----:B------:R-:W-:Y:S02]  /*1ed0*/  ULOP3.LUT UR18, UR18, 0x60000000, URZ, 0xc0, !UPT ;  /* 0x6000000012127892 */ /* 0x000fe4000f8ec0ff */
[----:B------:R-:W-:Y:S02]  /*1ee0*/  ULOP3.LUT UR16, UR16, 0x60000000, URZ, 0xc0, !UPT ;  /* 0x6000000010107892 */ /* 0x000fe4000f8ec0ff */
[----:B------:R-:W-:-:S02]  /*1ef0*/  USHF.R.U32.HI UR19, URZ, 0x4, UR19 ;  /* 0x00000004ff137899 */ /* 0x000fc40008011613 */
[----:B------:R-:W-:Y:S02]  /*1f00*/  USHF.R.U32.HI UR20, URZ, 0x4, UR20 ;  /* 0x00000004ff147899 */ /* 0x000fe40008011614 */
[----:B------:R-:W-:Y:S02]  /*1f10*/  USHF.R.U32.HI UR24, URZ, 0x4, UR24 ;  /* 0x00000004ff187899 */ /* 0x000fe40008011618 */
[----:B------:R-:W-:Y:S02]  /*1f20*/  UIADD3 UR38, UPT, UPT, UR38, UR31, URZ ;  /* 0x0000001f26267290 */ /* 0x000fe4000fffe0ff */
[----:B------:R-:W-:Y:S02]  /*1f30*/  ULOP3.LUT UR29, UR30, 0x30, UR29, 0xf8, !UPT ;  /* 0x000000301e1d7892 */ /* 0x000fe4000f8ef81d */
[----:B------:R-:W-:Y:S02]  /*1f40*/  ULOP3.LUT UR25, UR27, 0x30, UR25, 0xf8, !UPT ;  /* 0x000000301b197892 */ /* 0x000fe4000f8ef819 */
[----:B------:R-:W-:-:S02]  /*1f50*/  ULOP3.LUT UR17, UR18, 0x30, UR17, 0xf8, !UPT ;  /* 0x0000003012117892 */ /* 0x000fc4000f8ef811 */
[----:B------:R-:W-:Y:S02]  /*1f60*/  ULOP3.LUT UR13, UR16, 0x30, UR13, 0xf8, !UPT ;  /* 0x00000030100d7892 */ /* 0x000fe4000f8ef80d */
[----:B------:R-:W-:Y:S02]  /*1f70*/  ULOP3.LUT UR19, UR19, 0x3fc0, URZ, 0xc0, !UPT ;  /* 0x00003fc013137892 */ /* 0x000fe4000f8ec0ff */
[----:B------:R-:W-:Y:S02]  /*1f80*/  ULOP3.LUT UR20, UR20, 0x3fc0, URZ, 0xc0, !UPT ;  /* 0x00003fc014147892 */ /* 0x000fe4000f8ec0ff */
[----:B------:R-:W-:Y:S02]  /*1f90*/  ULOP3.LUT UR21, UR21, 0x3fc0, URZ, 0xc0, !UPT ;  /* 0x00003fc015157892 */ /* 0x000fe4000f8ec0ff */
[----:B------:R-:W-:Y:S02]  /*1fa0*/  ULOP3.LUT UR24, UR24, 0x3fc0, URZ, 0xc0, !UPT ;  /* 0x00003fc018187892 */ /* 0x000fe4000f8ec0ff */
[----:B------:R-:W-:-:S02]  /*1fb0*/  ULOP3.LUT UR51, UR29, UR38, URZ, 0xfc, !UPT ;  /* 0x000000261d337292 */ /* 0x000fc4000f8efcff */
[----:B------:R-:W-:Y:S02]  /*1fc0*/  ULOP3.LUT UR45, UR25, UR38, URZ, 0xfc, !UPT ;  /* 0x00000026192d7292 */ /* 0x000fe4000f8efcff */
[----:B------:R-:W-:Y:S02]  /*1fd0*/  ULOP3.LUT UR41, UR17, UR38, URZ, 0xfc, !UPT ;  /* 0x0000002611297292 */ /* 0x000fe4000f8efcff */
[----:B------:R-:W-:Y:S02]  /*1fe0*/  ULOP3.LUT UR39, UR13, UR38, URZ, 0xfc, !UPT ;  /* 0x000000260d277292 */ /* 0x000fe4000f8efcff */
[----:B------:R-:W-:Y:S02]  /*1ff0*/  ULOP3.LUT UR28, UR28, 0xffff, URZ, 0xc0, !UPT ;  /* 0x0000ffff1c1c7892 */ /* 0x000fe4000f8ec0ff */
[----:B------:R-:W-:Y:S02]  /*2000*/  ULOP3.LUT UR19, UR19, 0x10000, URZ, 0xfc, !UPT ;  /* 0x0001000013137892 */ /* 0x000fe4000f8efcff */
[----:B------:R-:W-:-:S02]  /*2010*/  ULOP3.LUT UR20, UR20, 0x10000, URZ, 0xfc, !UPT ;  /* 0x0001000014147892 */ /* 0x000fc4000f8efcff */
[----:B------:R-:W-:Y:S02]  /*2020*/  ULOP3.LUT UR21, UR21, 0x10000, URZ, 0xfc, !UPT ;  /* 0x0001000015157892 */ /* 0x000fe4000f8efcff */
[----:B------:R-:W-:Y:S01]  /*2030*/  ULOP3.LUT UR24, UR24, 0x10000, URZ, 0xfc, !UPT ;  /* 0x0001000018187892 */ /* 0x000fe2000f8efcff */
[----:B------:R-:W-:Y:S01]  /*2040*/  UMOV UR35, URZ ;  /* 0x000000ff00237c82 */ /* 0x000fe20008000000 */
[----:B------:R-:W-:Y:S01]  /*2050*/  UMOV UR34, URZ ;  /* 0x000000ff00227c82 */ /* 0x000fe20008000000 */
[----:B------:R-:W-:Y:S01]  /*2060*/  UMOV UR33, URZ ;  /* 0x000000ff00217c82 */ /* 0x000fe20008000000 */
[----:B------:R-:W-:Y:S01]  /*2070*/  UMOV UR50, URZ ;  /* 0x000000ff00327c82 */ /* 0x000fe20008000000 */
[----:B------:R-:W-:Y:S01]  /*2080*/  UMOV UR44, URZ ;  /* 0x000000ff002c7c82 */ /* 0x000fe20008000000 */
[----:B------:R-:W-:Y:S01]  /*2090*/  UMOV UR40, URZ ;  /* 0x000000ff00287c82 */ /* 0x000fe20008000000 */
[----:B------:R-:W-:-:S05]  /*20a0*/  UMOV UR38, URZ ;  /* 0x000000ff00267c82 */ /* 0x000fca0008000000 */
.L_x_43:
[----:B------:R-:W-:Y:S01]  /*20b0*/  USHF.L.U32 UR13, UR34, 0x1f, URZ ;  /* 0x0000001f220d7899 */ /* 0x000fe200080006ff */
[----:B--2---:R-:W-:Y:S01]  /*20c0*/  SHF.L.U32 R3, R7, 0x1f, RZ ;  /* 0x0000001f07037819 */ /* 0x004fe200000006ff */
[----:B------:R-:W-:Y:S02]  /*20d0*/  ULEA UR16, UR33, UR12, 0x3 ;  /* 0x0000000c21107291 */ /* 0x000fe4000f8e18ff */
[----:B------:R-:W-:Y:S02]  /*20e0*/  ULEA UR18, UR35, UR12, 0x3 ;  /* 0x0000000c23127291 */ /* 0x000fe4000f8e18ff */
[----:B------:R-:W-:Y:S01]  /*20f0*/  MOV R2, UR13 ;  /* 0x0000000d00027c02 */ /* 0x000fe20008000f00 */
[----:B------:R-:W-:Y:S02]  /*2100*/  ULEA UR17, UR35, UR36, 0x7 ;  /* 0x0000002423117291 */ /* 0x000fe4000f8e38ff */
[----:B------:R-:W-:Y:S02]  /*2110*/  UPLOP3.LUT UP2, UPT, UPT, UPT, UPT, 0x40, 0x4 ;  /* 0x000000000004789c */ /* 0x000fe40003f4e870 */
[----:B------:R2:W3:Y:S02]  /*2120*/  SYNCS.PHASECHK.TRANS64.TRYWAIT P1, [UR16], R2 ;  /* 0x00000002ff0075a7 */ /* 0x0004e40008021110 */
[----:B------:R-:W4:Y:S02]  /*2130*/  SYNCS.PHASECHK.TRANS64.TRYWAIT P0, [UR18+0x70], R3 ;  /* 0x00007003ff0075a7 */ /* 0x000f240008001112 */
[----:B--234-:R-:W-:Y:S05]  /*2140*/  @P0 BRA `(.L_x_37) ;  /* 0x0000000000080947 */ /* 0x01cfea0003800000 */
[----:B------:R-:W2:Y:S02]  /*2150*/  SYNCS.PHASECHK.TRANS64.TRYWAIT P0, [UR18+0x70], R3 ;  /* 0x00007003ff0075a7 */ /* 0x000ea40008001112 */
[----:B--2---:R-:W-:Y:S05]  /*2160*/  @!P0 BRA `(.L_x_38) ;  /* 0x0000003000e08947 */ /* 0x004fea0003800000 */
.L_x_37:
[----:B------:R-:W-:-:S05]  /*2170*/  UMOV UR31, URZ ;  /* 0x000000ff001f7c82 */ /* 0x000fca0008000000 */
.L_x_41:
[----:B------:R-:W-:Y:S02]  /*2180*/  USHF.L.U32 UR32, UR33, 0xa, URZ ;  /* 0x0000000a21207899 */ /* 0x000fe400080006ff */
[----:B------:R-:W-:Y:S02]  /*2190*/  UIADD3 UR25, UPT, UPT, UR33, 0x1, URZ ;  /* 0x0000000121197890 */ /* 0x000fe4000fffe0ff */
[----:B------:R-:W-:Y:S02]  /*21a0*/  UISETP.GT.U32.AND UP0, UPT, UR31, 0x1e, UPT ;  /* 0x0000001e1f00788c */ /* 0x000fe4000bf04070 */
[----:B------:R-:W-:Y:S02]  /*21b0*/  UIADD3 UR16, UPT, UPT, UR32, 0x6, URZ ;  /* 0x0000000620107890 */ /* 0x000fe4000fffe0ff */
[----:B---3--:R-:W-:Y:S02]  /*21c0*/  ULEA UR62, UR33, UR20, 0x6 ;  /* 0x00000014213e7291 */ /* 0x008fe4000f8e30ff */
[----:B------:R-:W-:Y:S01]  /*21d0*/  ULEA UR58, UR33, UR19, 0x6 ;  /* 0x00000013213a7291 */ /* 0x000fe2000f8e30ff */
[----:B------:R-:W-:Y:S01]  /*21e0*/  PLOP3.LUT P0, PT, PT, PT, UP0, 0x80, 0x8 ;  /* 0x000000000008781c */ /* 0x000fe20003f0f008 */
[----:B------:R-:W-:Y:S02]  /*21f0*/  ULEA UR13, UR33, UR12, 0x3 ;  /* 0x0000000c210d7291 */ /* 0x000fe4000f8e18ff */
[----:B------:R-:W-:Y:S02]  /*2200*/  UISETP.NE.AND UP1, UPT, UR25, 0x6, UPT ;  /* 0x000000061900788c */ /* 0x000fe4000bf25270 */
[----:B------:R-:W-:Y:S02]  /*2210*/  UIADD3 UR54, UPT, UPT, UR32, UR24, URZ ;  /* 0x0000001820367290 */ /* 0x000fe4000fffe0ff */
[----:B------:R-:W-:Y:S02]  /*2220*/  UIADD3 UR52, UPT, UPT, UR32, UR21, URZ ;  /* 0x0000001520347290 */ /* 0x000fe4000fffe0ff */
[----:B------:R-:W-:Y:S02]  /*2230*/  UIADD3 UR48, UPT, UPT, UR24, 0x2, UR32 ;  /* 0x0000000218307890 */ /* 0x000fe4000fffe020 */
[----:B------:R-:W-:Y:S02]  /*2240*/  UIADD3 UR46, UPT, UPT, UR21, 0x2, UR32 ;  /* 0x00000002152e7890 */ /* 0x000fe4000fffe020 */
[----:B------:R-:W-:Y:S02]  /*2250*/  UIADD3 UR42, UPT, UPT, UR24, 0x4, UR32 ;  /* 0x00000004182a7890 */ /* 0x000fe4000fffe020 */
[----:B------:R-:W-:Y:S02]  /*2260*/  UIADD3 UR30, UPT, UPT, UR16, UR24, URZ ;  /* 0x00000018101e7290 */ /* 0x000fe4000fffe0ff */
[----:B------:R-:W-:Y:S02]  /*2270*/  UIADD3 UR60, UPT, UPT, UR62, 0x20, URZ ;  /* 0x000000203e3c7890 */ /* 0x000fe4000fffe0ff */
[----:B------:R-:W-:Y:S02]  /*2280*/  UIADD3 UR56, UPT, UPT, UR58, 0x20, URZ ;  /* 0x000000203a387890 */ /* 0x000fe4000fffe0ff */
[----:B------:R-:W-:Y:S02]  /*2290*/  UIADD3 UR32, UPT, UPT, UR21, 0x4, UR32 ;  /* 0x0000000415207890 */ /* 0x000fe4000fffe020 */
[----:B------:R-:W-:Y:S02]  /*22a0*/  UIADD3 UR29, UPT, UPT, UR13, 0x30, URZ ;  /* 0x000000300d1d7890 */ /* 0x000fe4000fffe0ff */
[----:B------:R-:W-:Y:S02]  /*22b0*/  USEL UR27, URZ, 0x1, UP1 ;  /* 0x00000001ff1b7887 */ /* 0x000fe40008800000 */
[----:B------:R-:W-:Y:S02]  /*22c0*/  UIADD3 UR16, UPT, UPT, UR16, UR21, URZ ;  /* 0x0000001510107290 */ /* 0x000fe4000fffe0ff */
[----:B------:R-:W-:Y:S01]  /*22d0*/  USEL UR33, UR25, URZ, UP1 ;  /* 0x000000ff19217287 */ /* 0x000fe20008800000 */
[----:B------:R-:W-:Y:S01]  /*22e0*/  UMOV UR63, 0x4008 ;  /* 0x00004008003f7882 */ /* 0x000fe20000000000 */
        /* <DEDUP_REMOVED lines=8> */
[----:B----4-:R-:W-:Y:S05]  /*2370*/  @P1 BRA `(.L_x_39) ;  /* 0x0000000000101947 */ /* 0x010fea0003800000 */
[----:B------:R-:W-:Y:S06]  /*2380*/  USHF.L.U32 UR25, UR34, 0x1f, URZ ;  /* 0x0000001f22197899 */ /* 0x000fec00080006ff */
[----:B--2---:R-:W-:Y:S04]  /*2390*/  MOV R2, UR25 ;  /* 0x0000001900027c02 */ /* 0x004fe80008000f00 */
[----:B------:R-:W2:Y:S02]  /*23a0*/  SYNCS.PHASECHK.TRANS64.TRYWAIT P1, [UR13], R2 ;  /* 0x00000002ff0075a7 */ /* 0x000ea4000802110d */
[----:B--2---:R-:W-:Y:S05]  /*23b0*/  @!P1 BRA `(.L_x_40) ;  /* 0x00000030006c9947 */ /* 0x004fea0003800000 */
.L_x_39:
[----:B------:R-:W-:Y:S01]  /*23c0*/  ULOP3.LUT UR34, UR34, UR27, URZ, 0x3c, !UPT ;  /* 0x0000001b22227292 */ /* 0x000fe2000f8e3cff */
[----:B------:R-:W-:Y:S01]  /*23d0*/  PLOP3.LUT P1, PT, PT, PT, PT, 0x80, 0x8 ;  /* 0x000000000008781c */ /* 0x000fe20003f2f070 */
[----:B------:R-:W-:Y:S01]  /*23e0*/  UIADD3 UR31, UPT, UPT, UR31, 0x1, URZ ;  /* 0x000000011f1f7890 */ /* 0x000fe2000fffe0ff */
[----:B------:R3:W-:Y:S01]  /*23f0*/  UTCCP.T.S.4x32dp128bit tmem[UR36+0x100], gdesc[UR62] ;  /* 0x0001003e240079e7 */ /* 0x0007e20009100000 */
[----:B------:R-:W-:Y:S01]  /*2400*/  UMOV UR68, UR16 ;  /* 0x0000001000447c82 */ /* 0x000fe20008000000 */
[----:B------:R-:W-:Y:S01]  /*2410*/  @!UP0 USHF.L.U32 UR13, UR34, 0x1f, URZ ;  /* 0x0000001f220d8899 */ /* 0x000fe200080006ff */
[----:B------:R3:W-:Y:S01]  /*2420*/  UTCCP.T.S.4x32dp128bit tmem[UR36+0x104], gdesc[UR60] ;  /* 0x0001043c240079e7 */ /* 0x0007e20009100000 */
[----:B------:R-:W-:Y:S01]  /*2430*/  @!UP0 ULEA UR16, UR33, UR12, 0x3 ;  /* 0x0000000c21108291 */ /* 0x000fe2000f8e18ff */
[----:B------:R3:W-:Y:S01]  /*2440*/  UTCCP.T.S.4x32dp128bit tmem[UR36+0x110], gdesc[UR58] ;  /* 0x0001103a240079e7 */ /* 0x0007e20009100000 */
[----:B------:R3:W-:Y:S01]  /*2450*/  UTCCP.T.S.4x32dp128bit tmem[UR36+0x114], gdesc[UR56] ;  /* 0x00011438240079e7 */ /* 0x0007e20009100000 */
[----:B------:R3:W-:Y:S01]  /*2460*/  UTCQMMA gdesc[UR52], gdesc[UR54], tmem[UR17], tmem[UR50], idesc[UR51], tmem[UR10], UP2 ;  /* 0x000a323634007dea */ /* 0x0007e20009000311 */
[----:B------:R-:W-:Y:S01]  /*2470*/  UMOV UR64, UR32 ;  /* 0x0000002000407c82 */ /* 0x000fe20008000000 */
[----:B------:R-:W-:Y:S01]  /*2480*/  UMOV UR65, 0x40004040 ;  /* 0x4000404000417882 */ /* 0x000fe20000000000 */
[----:B--2---:R-:W-:Y:S01]  /*2490*/  MOV R2, UR13 ;  /* 0x0000000d00027c02 */ /* 0x004fe20008000f00 */
[----:B------:R3:W-:Y:S01]  /*24a0*/  UTCQMMA gdesc[UR46], gdesc[UR48], tmem[UR17], tmem[UR44], idesc[UR45], tmem[UR6], UPT ;  /* 0x00062c302e007dea */ /* 0x0007e2000b800311 */
[----:B------:R-:W-:Y:S01]  /*24b0*/  UMOV UR66, UR30 ;  /* 0x0000001e00427c82 */ /* 0x000fe20008000000 */
[----:B------:R-:W-:Y:S01]  /*24c0*/  UMOV UR67, 0x40004040 ;  /* 0x4000404000437882 */ /* 0x000fe20000000000 */
[----:B------:R-:W-:Y:S01]  /*24d0*/  UMOV UR69, 0x40004040 ;  /* 0x4000404000457882 */ /* 0x000fe20000000000 */
[----:B------:R3:W-:Y:S01]  /*24e0*/  UTCQMMA gdesc[UR64], gdesc[UR42], tmem[UR17], tmem[UR40], idesc[UR41], tmem[UR8], UPT ;  /* 0x0008282a40007dea */ /* 0x0007e2000b800311 */
[----:B------:R3:W-:Y:S01]  /*24f0*/  UTCQMMA gdesc[UR68], gdesc[UR66], tmem[UR17], tmem[UR38], idesc[UR39], tmem[UR4], UPT ;  /* 0x0004264244007dea */ /* 0x0007e2000b800311 */
[----:B------:R3:W-:Y:S01]  /*2500*/  UTCBAR.MULTICAST [UR29], URZ, UR28 ;  /* 0x000000ff1d0073e9 */ /* 0x0007e2000800081c */
[----:B------:R3:W4:Y:S01]  /*2510*/  @!P0 SYNCS.PHASECHK.TRANS64.TRYWAIT P1, [UR16], R2 ;  /* 0x00000002ff0085a7 */ /* 0x0007220008021110 */
[----:B------:R-:W-:Y:S02]  /*2520*/  UISETP.NE.AND UP0, UPT, UR31, 0x20, UPT ;  /* 0x000000201f00788c */ /* 0x000fe4000bf05270 */
[----:B------:R-:W-:Y:S07]  /*2530*/  UPLOP3.LUT UP2, UPT, UPT, UPT, UPT, 0x80, 0x8 ;  /* 0x000000000008789c */ /* 0x000fee0003f4f070 */
[----:B------:R-:W-:Y:S05]  /*2540*/  BRA.U UP0, `(.L_x_41) ;  /* 0xfffffffd000c7547 */ /* 0x000fea000b83ffff */
[----:B------:R-:W-:Y:S01]  /*2550*/  UIADD3 UR35, UPT, UPT, UR35, 0x1, URZ ;  /* 0x0000000123237890 */ /* 0x000fe2000fffe0ff */
[----:B------:R-:W-:Y:S01]  /*2560*/  LEA R3, R6, UR12, 0x3 ;  /* 0x0000000c06037c11 */ /* 0x000fe2000f8e18ff */
[----:B------:R-:W-:Y:S01]  /*2570*/  UIADD3 UR18, UPT, UPT, UR18, 0x60, URZ ;  /* 0x0000006012127890 */ /* 0x000fe2000fffe0ff */
[----:B---3--:R-:W-:Y:S01]  /*2580*/  IMAD.U32 R2, R5, -0x80000000, RZ ;  /* 0x8000000005027824 */ /* 0x008fe200078e00ff */
[----:B------:R-:W-:-:S04]  /*2590*/  UISETP.NE.AND UP0, UPT, UR35, 0x2, UPT ;  /* 0x000000022300788c */ /* 0x000fc8000bf05270 */
[----:B------:R-:W-:Y:S02]  /*25a0*/  USEL UR13, URZ, 0x1, UP0 ;  /* 0x00000001ff0d7887 */ /* 0x000fe40008000000 */
[----:B------:R-:W-:Y:S01]  /*25b0*/  USEL UR35, UR35, URZ, UP0 ;  /* 0x000000ff23237287 */ /* 0x000fe20008000000 */
[----:B------:R2:W-:Y:S03]  /*25c0*/  UTCBAR.MULTICAST [UR18], URZ, UR26 ;  /* 0x000000ff120073e9 */ /* 0x0005e6000800081a */
[----:B------:R-:W-:Y:S01]  /*25d0*/  ULEA UR16, UR35, UR12, 0x3 ;  /* 0x0000000c23107291 */ /* 0x000fe2000f8e18ff */
[----:B------:R-:W-:-:S05]  /*25e0*/  LOP3.LUT R7, R7, UR13, RZ, 0x3c, !PT ;  /* 0x0000000d07077c12 */ /* 0x000fca000f8e3cff */
[----:B------:R-:W-:-:S04]  /*25f0*/  IMAD.U32 R4, R7, -0x80000000, RZ ;  /* 0x8000000007047824 */ /* 0x000fc800078e00ff */
[----:B------:R2:W-:Y:S01]  /*2600*/  SYNCS.PHASECHK.TRANS64.TRYWAIT PT, [UR16+0x70], R4 ;  /* 0x00007004ff0075a7 */ /* 0x0005e200080e1110 */
[----:B------:R-:W3:Y:S02]  /*2610*/  SYNCS.PHASECHK.TRANS64.TRYWAIT P0, [R3+URZ+0x80], R2 ;  /* 0x00008002030075a7 */ /* 0x000ee400080011ff */
[----:B--23--:R-:W-:Y:S05]  /*2620*/  @!P0 BRA `(.L_x_42) ;  /* 0x0000002c00f08947 */ /* 0x00cfea0003800000 */
.L_x_86:
[C---:B------:R-:W-:Y:S01]  /*2630*/  LEA R2, R6.reuse, UR12, 0x4 ;  /* 0x0000000c06027c11 */ /* 0x040fe2000f8e20ff */
[----:B------:R-:W-:-:S05]  /*2640*/  VIADD R6, R6, 0x1 ;  /* 0x0000000106067836 */ /* 0x000fca0000000000 */
[----:B------:R-:W3:Y:S01]  /*2650*/  LDS R2, [R2+0x37c1c] ;  /* 0x037c1c0002027984 */ /* 0x000ee20000000800 */
[C---:B----4-:R-:W-:Y:S01]  /*2660*/  ISETP.NE.AND P1, PT, R6.reuse, 0x2, PT ;  /* 0x000000020600780c */ /* 0x050fe20003f25270 */
[----:B------:R4:W-:Y:S06]  /*2670*/  MEMBAR.ALL.CTA ;  /* 0x0000000000007992 */ /* 0x0009ec0000008000 */
[----:B----4-:R-:W4:Y:S01]  /*2680*/  FENCE.VIEW.ASYNC.S ;  /* 0x00000000000073c6 */ /* 0x010f220000000000 */
[----:B------:R-:W-:Y:S02]  /*2690*/  SEL R4, RZ, 0x1, P1 ;  /* 0x00000001ff047807 */ /* 0x000fe40000800000 */
[----:B------:R-:W-:-:S02]  /*26a0*/  SEL R6, R6, RZ, P1 ;  /* 0x000000ff06067207 */ /* 0x000fc40000800000 */
[----:B------:R-:W-:Y:S01]  /*26b0*/  LOP3.LUT R5, R5, R4, RZ, 0x3c, !PT ;  /* 0x0000000405057212 */ /* 0x000fe200078e3cff */
[----:B----4-:R4:W-:Y:S01]  /*26c0*/  SYNCS.ARRIVE.TRANS64.ART0 RZ, [R3+URZ+0x90], R0 ;  /* 0x0000900003ff79a7 */ /* 0x0109e200085000ff */
[----:B---3--:R-:W-:-:S13]  /*26d0*/  ISETP.NE.AND P0, PT, R2, 0x1, PT ;  /* 0x000000010200780c */ /* 0x008fda0003f05270 */
[----:B----4-:R-:W-:Y:S05]  /*26e0*/  @!P0 BRA `(.L_x_43) ;  /* 0xfffffff800708947 */ /* 0x010fea000383ffff */
[----:B------:R-:W-:-:S06]  /*26f0*/  UIADD3 UR35, UPT, UPT, UR35, 0x1, URZ ;  /* 0x0000000123237890 */ /* 0x000fcc000fffe0ff */
[----:B------:R-:W-:Y:S02]  /*2700*/  MOV R2, UR35 ;  /* 0x0000002300027c02 */ /* 0x000fe40008000f00 */
.L_x_36:
[----:B------:R-:W-:-:S09]  /*2710*/  UISETP.NE.AND UP0, UPT, UR15, URZ, UPT ;  /* 0x000000ff0f00728c */ /* 0x000fd2000bf05270 */
[----:B------:R-:W-:Y:S05]  /*2720*/  BRA.U UP0, `(.L_x_34) ;  /* 0x0000000100207547 */ /* 0x000fea000b800000 */
[----:B------:R-:W-:-:S04]  /*2730*/  ISETP.NE.AND P0, PT, R2, 0x2, PT ;  /* 0x000000020200780c */ /* 0x000fc80003f05270 */
[----:B------:R-:W-:Y:S02]  /*2740*/  SEL R0, RZ, 0x1, P0 ;  /* 0x00000001ff007807 */ /* 0x000fe40000000000 */
[----:B------:R-:W-:Y:S02]  /*2750*/  SEL R2, R2, RZ, P0 ;  /* 0x000000ff02027207 */ /* 0x000fe40000000000 */
[----:B------:R-:W-:Y:S02]  /*2760*/  LOP3.LUT R0, R7, R0, RZ, 0x3c, !PT ;  /* 0x0000000007007212 */ /* 0x000fe400078e3cff */
[----:B------:R-:W-:-:S03]  /*2770*/  LEA R2, R2, UR12, 0x3 ;  /* 0x0000000c02027c11 */ /* 0x000fc6000f8e18ff */
[----:B------:R-:W-:-:S04]  /*2780*/  IMAD.U32 R4, R0, -0x80000000, RZ ;  /* 0x8000000000047824 */ /* 0x000fc800078e00ff */
[----:B------:R-:W3:Y:S02]  /*2790*/  SYNCS.PHASECHK.TRANS64.TRYWAIT P0, [R2+URZ+0x70], R4 ;  /* 0x00007004020075a7 */ /* 0x000ee400080011ff */
[----:B---3--:R-:W-:Y:S05]  /*27a0*/  @!P0 BRA `(.L_x_44) ;  /* 0x0000002c00ac8947 */ /* 0x008fea0003800000 */
.L_x_34:
[----:B------:R-:W-:-:S13]  /*27b0*/  ISETP.GT.AND P0, PT, R75, 0x3, PT ;  /* 0x000000034b00780c */ /* 0x000fda0003f04270 */
[----:B-1----:R-:W-:Y:S05]  /*27c0*/  @P0 EXIT ;  /* 0x000000000000094d */ /* 0x002fea0003800000 */
[----:B------:R-:W-:-:S13]  /*27d0*/  ISETP.NE.AND P0, PT, R75, RZ, PT ;  /* 0x000000ff4b00720c */ /* 0x000fda0003f05270 */
[----:B------:R-:W-:Y:S05]  /*27e0*/  @P0 BRA `(.L_x_45) ;  /* 0x0000000000b80947 */ /* 0x000fea0003800000 */
[----:B------:R-:W1:Y:S01]  /*27f0*/  S2UR UR5, SR_CgaCtaId ;  /* 0x00000000000579c3 */ /* 0x000e620000008800 */
[----:B------:R-:W-:Y:S01]  /*2800*/  NOP ;  /* 0x0000000000007918 */ /* 0x000fe20000000000 */
[----:B------:R-:W-:Y:S02]  /*2810*/  UMOV UR4, 0x40 ;  /* 0x0000004000047882 */ /* 0x000fe40000000000 */
[----:B-1----:R-:W-:-:S09]  /*2820*/  ULEA UR4, UR5, UR4, 0x18 ;  /* 0x0000000405047291 */ /* 0x002fd2000f8ec0ff */
[----:B---3--:R-:W1:Y:S01]  /*2830*/  LDS.U8 R0, [UR4] ;  /* 0x00000004ff007984 */ /* 0x008e620008000000 */
[----:B------:R-:W-:Y:S02]  /*2840*/  UMOV UR4, 0x400 ;  /* 0x0000040000047882 */ /* 0x000fe40000000000 */
[----:B------:R-:W-:Y:S01]  /*2850*/  ULEA UR4, UR5, UR4, 0x18 ;  /* 0x0000000405047291 */ /* 0x000fe2000f8ec0ff */
[----:B-1----:R-:W-:-:S13]  /*2860*/  ISETP.NE.AND P0, PT, R0, RZ, PT ;  /* 0x000000ff0000720c */ /* 0x002fda0003f05270 */
[----:B------:R-:W-:Y:S05]  /*2870*/  @P0 BRA `(.L_x_46) ;  /* 0x00000000007c0947 */ /* 0x000fea0003800000 */
[----:B------:R-:W-:-:S13]  /*2880*/  ELECT P0, URZ, PT ;  /* 0x0000000000ff782f */ /* 0x000fda0003800000 */
[----:B------:R-:W-:Y:S05]  /*2890*/  @!P0 BRA `(.L_x_47) ;  /* 0x0000000000848947 */ /* 0x000fea0003800000 */
[----:B------:R-:W-:-:S05]  /*28a0*/  UMOV UR6, 0x10 ;  /* 0x0000001000067882 */ /* 0x000fca0000000000 */
[----:B------:R-:W-:Y:S04]  /*28b0*/  DEPBAR.LE SB1, 0x36 ;  /* 0x00009d800000791a */ /* 0x000fe80000000000 */
[----:B------:R-:W1:Y:S02]  /*28c0*/  UTCATOMSWS.FIND_AND_SET.ALIGN UP0, UR6, UR6 ;  /* 0x00000006000675e3 */ /* 0x000e640008000800 */
[----:B-1----:R-:W-:Y:S01]  /*28d0*/  PLOP3.LUT P0, PT, PT, PT, UP0, 0x80, 0x8 ;  /* 0x000000000008781c */ /* 0x002fe20003f0f008 */
[----:B--2---:R-:W-:-:S03]  /*28e0*/  IMAD.U32 R3, RZ, RZ, UR6 ;  /* 0x00000006ff037e24 */ /* 0x004fc6000f8e00ff */
[----:B------:R-:W-:-:S04]  /*28f0*/  SEL R0, RZ, 0xffffffff, !P0 ;  /* 0xffffffffff007807 */ /* 0x000fc80004000000 */
[----:B------:R-:W-:-:S13]  /*2900*/  ISETP.NE.AND P0, PT, R0, RZ, PT ;  /* 0x000000ff0000720c */ /* 0x000fda0003f05270 */
[----:B------:R-:W-:Y:S05]  /*2910*/  @P0 BRA `(.L_x_48) ;  /* 0x0000000000240947 */ /* 0x000fea0003800000 */
.L_x_49:
[----:B------:R-:W-:Y:S05]  /*2920*/  NANOSLEEP 0x64 ;  /* 0x000000640000795d */ /* 0x000fea0003800000 */
[----:B------:R-:W-:-:S05]  /*2930*/  UMOV UR6, 0x10 ;  /* 0x0000001000067882 */ /* 0x000fca0000000000 */
[----:B------:R-:W-:Y:S04]  /*2940*/  DEPBAR.LE SB1, 0x36 ;  /* 0x00009d800000791a */ /* 0x000fe80000000000 */
[----:B------:R-:W1:Y:S02]  /*2950*/  UTCATOMSWS.FIND_AND_SET.ALIGN UP0, UR6, UR6 ;  /* 0x00000006000675e3 */ /* 0x000e640008000800 */
[----:B-1----:R-:W-:Y:S01]  /*2960*/  PLOP3.LUT P0, PT, PT, PT, UP0, 0x80, 0x8 ;  /* 0x000000000008781c */ /* 0x002fe20003f0f008 */
[----:B------:R-:W-:-:S03]  /*2970*/  IMAD.U32 R3, RZ, RZ, UR6 ;  /* 0x00000006ff037e24 */ /* 0x000fc6000f8e00ff */
[----:B------:R-:W-:-:S04]  /*2980*/  SEL R0, RZ, 0xffffffff, !P0 ;  /* 0xffffffffff007807 */ /* 0x000fc80004000000 */
[----:B------:R-:W-:-:S13]  /*2990*/  ISETP.NE.AND P0, PT, R0, RZ, PT ;  /* 0x000000ff0000720c */ /* 0x000fda0003f05270 */
[----:B------:R-:W-:Y:S05]  /*29a0*/  @!P0 BRA `(.L_x_49) ;  /* 0xfffffffc00dc8947 */ /* 0x000fea000383ffff */
.L_x_48:
[C---:B------:R-:W-:Y:S01]  /*29b0*/  R2UR UR7, R3.reuse ;  /* 0x00000000030772ca */ /* 0x040fe200000e0000 */
[----:B------:R-:W-:Y:S01]  /*29c0*/  IMAD.MOV.U32 R0, RZ, RZ, 0xffff ;  /* 0x0000ffffff007424 */ /* 0x000fe200078e00ff */
[----:B------:R-:W-:Y:S02]  /*29d0*/  UMOV UR6, 0x50 ;  /* 0x0000005000067882 */ /* 0x000fe40000000000 */
[----:B------:R-:W-:Y:S02]  /*29e0*/  ULEA UR6, UR5, UR6, 0x18 ;  /* 0x0000000605067291 */ /* 0x000fe4000f8ec0ff */
[----:B------:R-:W-:Y:S01]  /*29f0*/  SHF.L.U32 R0, R0, R3, RZ ;  /* 0x0000000300007219 */ /* 0x000fe200000006ff */
[----:B------:R-:W-:-:S06]  /*2a00*/  IMAD.SHL.U32 R3, R3, 0x20, RZ ;  /* 0x0000002003037824 */ /* 0x000fcc00078e00ff */
[----:B------:R-:W-:-:S04]  /*2a10*/  UIADD3 UR7, UPT, UPT, UR7, 0x10, URZ ;  /* 0x0000001007077890 */ /* 0x000fc8000fffe0ff */
[----:B------:R-:W-:-:S06]  /*2a20*/  USHF.L.U32 UR7, UR14, UR7, URZ ;  /* 0x000000070e077299 */ /* 0x000fcc00080006ff */
[----:B------:R-:W-:-:S05]  /*2a30*/  LOP3.LUT R0, R0, UR7, RZ, 0xfc, !PT ;  /* 0x0000000700007c12 */ /* 0x000fca000f8efcff */
[----:B------:R1:W-:Y:S04]  /*2a40*/  ATOMS.OR RZ, [UR6], R0 ;  /* 0x00000000ffff798c */ /* 0x0003e8000b000006 */
[----:B------:R1:W-:Y:S01]  /*2a50*/  STS [UR4+0xa8], R3 ;  /* 0x0000a803ff007988 */ /* 0x0003e20008000804 */
[----:B------:R-:W-:Y:S05]  /*2a60*/  BRA `(.L_x_47) ;  /* 0x0000000000107947 */ /* 0x000fea0003800000 */
.L_x_46:
[----:B------:R-:W-:Y:S02]  /*2a70*/  MOV R0, 0xffffffff ;  /* 0xffffffff00007802 */ /* 0x000fe40000000f00 */
[----:B------:R-:W-:-:S03]  /*2a80*/  MOV R2, 0x2ab0 ;  /* 0x00002ab000027802 */ /* 0x000fc60000000f00 */
[----:B------:R1:W-:Y:S04]  /*2a90*/  STS [UR4+0xa8], R0 ;  /* 0x0000a800ff007988 */ /* 0x0003e80008000804 */
[----:B-12---:R-:W-:Y:S05]  /*2aa0*/  CALL.REL.NOINC `($__internal_1_$__cuda_sm10x_tcgen05_guardrail_trap_phase_invalid_during_alloc) ;  /* 0x0000002c00587944 */ /* 0x006fea0003c00000 */
.L_x_47:
[----:B------:R-:W-:Y:S05]  /*2ab0*/  WARPSYNC.ALL ;  /* 0x0000000000007948 */ /* 0x000fea0003800000 */
[----:B------:R-:W-:Y:S01]  /*2ac0*/  NOP ;  /* 0x0000000000007918 */ /* 0x000fe20000000000 */
.L_x_45:
[----:B------:R-:W4:Y:S08]  /*2ad0*/  S2UR UR4, SR_CgaCtaId ;  /* 0x00000000000479c3 */ /* 0x000f300000008800 */
[----:B------:R-:W-:Y:S06]  /*2ae0*/  BAR.SYNC.DEFER_BLOCKING 0x3, 0xa0 ;  /* 0x00c2800000007b1d */ /* 0x000fec0000010000 */
[----:B------:R-:W-:-:S02]  /*2af0*/  UMOV UR5, 0x400 ;  /* 0x0000040000057882 */ /* 0x000fc40000000000 */
[----:B----4-:R-:W-:-:S06]  /*2b00*/  ULEA UR4, UR4, UR5, 0x18 ;  /* 0x0000000504047291 */ /* 0x010fcc000f8ec0ff */
[----:B-12---:R-:W-:-:S05]  /*2b10*/  MOV R3, UR4 ;  /* 0x0000000400037c02 */ /* 0x006fca0008000f00 */
[----:B------:R1:W2:Y:S01]  /*2b20*/  LDS R74, [R3+0xa8] ;  /* 0x0000a800034a7984 */ /* 0x0002a20000000800 */
[----:B------:R-:W4:Y:S02]  /*2b30*/  SYNCS.PHASECHK.TRANS64.TRYWAIT P0, [R3+URZ+0x80], RZ ;  /* 0x000080ff030075a7 */ /* 0x000f2400080011ff */
[----:B-12-4-:R-:W-:Y:S05]  /*2b40*/  @!P0 BRA `(.L_x_50) ;  /* 0x0000002800dc8947 */ /* 0x016fea0003800000 */
.L_x_88:
[----:B------:R-:W2:Y:S01]  /*2b50*/  LDS.128 R52, [R3+0x37c10] ;  /* 0x037c100003347984 */ /* 0x000ea20000000c00 */
[----:B---3--:R-:W-:Y:S01]  /*2b60*/  HFMA2 R0, -RZ, RZ, 0, 5.9604644775390625e-08 ;  /* 0x00000001ff007431 */ /* 0x008fe200000001ff */
[----:B------:R3:W-:Y:S06]  /*2b70*/  MEMBAR.ALL.CTA ;  /* 0x0000000000007992 */ /* 0x0007ec0000008000 */
[----:B---3--:R-:W3:Y:S02]  /*2b80*/  FENCE.VIEW.ASYNC.S ;  /* 0x00000000000073c6 */ /* 0x008ee40000000000 */
[----:B---3--:R3:W-:Y:S01]  /*2b90*/  SYNCS.ARRIVE.TRANS64.ART0 RZ, [R3+URZ+0x90], R0 ;  /* 0x0000900003ff79a7 */ /* 0x0087e200085000ff */
[----:B--2---:R-:W-:-:S13]  /*2ba0*/  ISETP.NE.AND P0, PT, R55, 0x1, PT ;  /* 0x000000013700780c */ /* 0x004fda0003f05270 */
[----:B---3--:R-:W-:Y:S05]  /*2bb0*/  @P0 BRA `(.L_x_51) ;  /* 0x0000002000a80947 */ /* 0x008fea0003800000 */
[----:B------:R-:W-:Y:S01]  /*2bc0*/  IMAD.SHL.U32 R4, R58, 0x80, RZ ;  /* 0x000000803a047824 */ /* 0x000fe200078e00ff */
[----:B------:R-:W-:Y:S01]  /*2bd0*/  SHF.R.U32.HI R63, RZ, 0x5, R58 ;  /* 0x00000005ff3f7819 */ /* 0x000fe2000001163a */
[----:B------:R-:W2:Y:S01]  /*2be0*/  S2UR UR8, SR_CgaCtaId ;  /* 0x00000000000879c3 */ /* 0x000ea20000008800 */
[----:B------:R-:W3:Y:S01]  /*2bf0*/  S2R R56, SR_LANEID ;  /* 0x0000000000387919 */ /* 0x000ee20000000000 */
[----:B------:R-:W-:Y:S01]  /*2c00*/  IMAD R73, R75, 0x4, R3 ;  /* 0x000000044b497824 */ /* 0x000fe200078e0203 */
[----:B------:R-:W-:Y:S01]  /*2c10*/  LOP3.LUT R4, R4, 0xf80, RZ, 0xc0, !PT ;  /* 0x00000f8004047812 */ /* 0x000fe200078ec0ff */
[----:B------:R-:W-:Y:S01]  /*2c20*/  IMAD.MOV.U32 R62, RZ, RZ, 0x1 ;  /* 0x00000001ff3e7424 */ /* 0x000fe200078e00ff */
[----:B------:R-:W-:Y:S01]  /*2c30*/  CS2R R60, SRZ ;  /* 0x00000000003c7805 */ /* 0x000fe2000001ff00 */
[----:B------:R-:W-:Y:S01]  /*2c40*/  IMAD.MOV.U32 R59, RZ, RZ, RZ ;  /* 0x000000ffff3b7224 */ /* 0x000fe200078e00ff */
[----:B------:R-:W-:Y:S01]  /*2c50*/  UMOV UR9, 0x400 ;  /* 0x0000040000097882 */ /* 0x000fe20000000000 */
[----:B------:R-:W-:Y:S01]  /*2c60*/  IMAD R4, R63, 0x1000, R4 ;  /* 0x000010003f047824 */ /* 0x000fe200078e0204 */
[----:B------:R-:W4:Y:S03]  /*2c70*/  LDCU.64 UR10, c[0x0][0x348] ;  /* 0x00006900ff0a77ac */ /* 0x000f260008000a00 */
[----:B------:R-:W-:-:S04]  /*2c80*/  IMAD.IADD R4, R3, 0x1, R4 ;  /* 0x0000000103047824 */ /* 0x000fc800078e0204 */
[C---:B------:R-:W-:Y:S02]  /*2c90*/  VIADD R2, R4.reuse, 0x400 ;  /* 0x0000040004027836 */ /* 0x040fe40000000000 */
[C---:B------:R-:W-:Y:S02]  /*2ca0*/  VIADD R5, R4.reuse, 0x430 ;  /* 0x0000043004057836 */ /* 0x040fe40000000000 */
[C---:B------:R-:W-:Y:S01]  /*2cb0*/  VIADD R6, R4.reuse, 0x420 ;  /* 0x0000042004067836 */ /* 0x040fe20000000000 */
[----:B------:R-:W-:Y:S01]  /*2cc0*/  SHF.R.U32.HI R69, RZ, 0x3, R2 ;  /* 0x00000003ff457819 */ /* 0x000fe20000011602 */
[----:B------:R-:W-:Y:S01]  /*2cd0*/  VIADD R7, R4, 0x410 ;  /* 0x0000041004077836 */ /* 0x000fe20000000000 */
[----:B------:R-:W-:Y:S01]  /*2ce0*/  SHF.R.U32.HI R72, RZ, 0x3, R5 ;  /* 0x00000003ff487819 */ /* 0x000fe20000011605 */
[----:B--2---:R-:W-:Y:S01]  /*2cf0*/  ULEA UR7, UR8, UR9, 0x18 ;  /* 0x0000000908077291 */ /* 0x004fe2000f8ec0ff */
[----:B------:R-:W-:Y:S02]  /*2d00*/  LOP3.LUT R69, R2, 0x70, R69, 0x78, !PT ;  /* 0x0000007002457812 */ /* 0x000fe400078e7845 */
[----:B------:R-:W-:-:S02]  /*2d10*/  LOP3.LUT R2, R58, 0x1f, RZ, 0xc0, !PT ;  /* 0x0000001f3a027812 */ /* 0x000fc400078ec0ff */
[----:B------:R-:W-:Y:S01]  /*2d20*/  LOP3.LUT R72, R5, 0x70, R72, 0x78, !PT ;  /* 0x0000007005487812 */ /* 0x000fe200078e7848 */
[----:B------:R-:W-:Y:S01]  /*2d30*/  VIADD R5, R4, 0x470 ;  /* 0x0000047004057836 */ /* 0x000fe20000000000 */
[----:B------:R-:W-:Y:S01]  /*2d40*/  SHF.R.U32.HI R71, RZ, 0x3, R6 ;  /* 0x00000003ff477819 */ /* 0x000fe20000011606 */
[C---:B------:R-:W-:Y:S01]  /*2d50*/  IMAD R2, R63.reuse, 0x20, R2 ;  /* 0x000000203f027824 */ /* 0x040fe200078e0202 */
[----:B------:R-:W-:Y:S01]  /*2d60*/  SHF.R.U32.HI R70, RZ, 0x3, R7 ;  /* 0x00000003ff467819 */ /* 0x000fe20000011607 */
[----:B------:R-:W-:Y:S01]  /*2d70*/  IMAD R63, R63, 0x200000, R74 ;  /* 0x002000003f3f7824 */ /* 0x000fe200078e024a */
[----:B------:R-:W-:Y:S01]  /*2d80*/  SHF.R.U32.HI R68, RZ, 0x3, R5 ;  /* 0x00000003ff447819 */ /* 0x000fe20000011605 */
[----:B------:R-:W-:Y:S01]  /*2d90*/  IMAD.SHL.U32 R2, R2, 0x20, RZ ;  /* 0x0000002002027824 */ /* 0x000fe200078e00ff */
[----:B------:R-:W-:Y:S01]  /*2da0*/  LOP3.LUT R71, R6, 0x70, R71, 0x78, !PT ;  /* 0x0000007006477812 */ /* 0x000fe200078e7847 */
[C---:B------:R-:W-:Y:S01]  /*2db0*/  VIADD R6, R4.reuse, 0x460 ;  /* 0x0000046004067836 */ /* 0x040fe20000000000 */
[----:B------:R-:W-:Y:S01]  /*2dc0*/  LOP3.LUT R68, R5, 0x70, R68, 0x78, !PT ;  /* 0x0000007005447812 */ /* 0x000fe200078e7844 */
[----:B------:R-:W-:Y:S01]  /*2dd0*/  VIADD R5, R4, 0x450 ;  /* 0x0000045004057836 */ /* 0x000fe20000000000 */
[----:B------:R-:W-:Y:S01]  /*2de0*/  LOP3.LUT R2, R2, 0xffff, RZ, 0xc0, !PT ;  /* 0x0000ffff02027812 */ /* 0x000fe200078ec0ff */
[----:B------:R-:W-:Y:S01]  /*2df0*/  VIADD R4, R4, 0x440 ;  /* 0x0000044004047836 */ /* 0x000fe20000000000 */
[----:B------:R-:W-:-:S02]  /*2e00*/  SHF.R.U32.HI R67, RZ, 0x3, R6 ;  /* 0x00000003ff437819 */ /* 0x000fc40000011606 */
[----:B------:R-:W-:Y:S02]  /*2e10*/  SHF.R.U32.HI R64, RZ, 0x1, R2 ;  /* 0x00000001ff407819 */ /* 0x000fe40000011602 */
[----:B------:R-:W-:Y:S02]  /*2e20*/  SHF.R.U32.HI R66, RZ, 0x3, R5 ;  /* 0x00000003ff427819 */ /* 0x000fe40000011605 */
[----:B------:R-:W-:Y:S02]  /*2e30*/  LOP3.LUT R64, R64, 0xffff, RZ, 0xc0, !PT ;  /* 0x0000ffff40407812 */ /* 0x000fe400078ec0ff */
[----:B------:R-:W-:Y:S02]  /*2e40*/  SHF.R.U32.HI R65, RZ, 0x3, R4 ;  /* 0x00000003ff417819 */ /* 0x000fe40000011604 */
[----:B------:R-:W-:Y:S01]  /*2e50*/  LOP3.LUT R70, R7, 0x70, R70, 0x78, !PT ;  /* 0x0000007007467812 */ /* 0x000fe200078e7846 */
[----:B------:R-:W-:Y:S01]  /*2e60*/  IMAD.IADD R64, R3, 0x1, R64 ;  /* 0x0000000103407824 */ /* 0x000fe200078e0240 */
[----:B------:R-:W-:-:S02]  /*2e70*/  LOP3.LUT R67, R6, 0x70, R67, 0x78, !PT ;  /* 0x0000007006437812 */ /* 0x000fc400078e7843 */
[----:B------:R-:W-:Y:S02]  /*2e80*/  LOP3.LUT R66, R5, 0x70, R66, 0x78, !PT ;  /* 0x0000007005427812 */ /* 0x000fe400078e7842 */
[----:B---34-:R-:W-:-:S07]  /*2e90*/  LOP3.LUT R65, R4, 0x70, R65, 0x78, !PT ;  /* 0x0000007004417812 */ /* 0x018fce00078e7841 */
.L_x_63:
[----:B-12---:R-:W2:Y:S01]  /*2ea0*/  LDC.64 R8, c[0x0][0x750] ;  /* 0x0001d400ff087b82 */ /* 0x006ea20000000a00 */
[----:B------:R-:W-:-:S04]  /*2eb0*/  IMAD.SHL.U32 R77, R52, 0x80, RZ ;  /* 0x00000080344d7824 */ /* 0x000fc800078e00ff */
[----:B------:R-:W-:-:S03]  /*2ec0*/  IMAD.IADD R7, R77, 0x1, R58 ;  /* 0x000000014d077824 */ /* 0x000fc600078e023a */
[----:B------:R-:W3:Y:S01]  /*2ed0*/  LDC.64 R4, c[0x0][0x758] ;  /* 0x0001d600ff047b82 */ /* 0x000ee20000000a00 */
[----:B------:R-:W-:Y:S01]  /*2ee0*/  LEA R52, R60, R3, 0x3 ;  /* 0x000000033c347211 */ /* 0x000fe200078e18ff */
[----:B--2---:R-:W-:-:S05]  /*2ef0*/  IMAD.WIDE R8, R54, 0x4, R8 ;  /* 0x0000000436087825 */ /* 0x004fca00078e0208 */
[----:B------:R2:W5:Y:S01]  /*2f00*/  LDG.E R76, desc[UR22][R8.64] ;  /* 0x00000016084c7981 */ /* 0x000562000c1e1900 */
[----:B---3--:R-:W-:Y:S01]  /*2f10*/  IMAD.WIDE R6, R7, 0x4, R4 ;  /* 0x0000000407067825 */ /* 0x008fe200078e0204 */
[----:B------:R-:W-:-:S04]  /*2f20*/  SHF.L.U32 R5, R59, 0x1f, RZ ;  /* 0x0000001f3b057819 */ /* 0x000fc800000006ff */
[----:B------:R2:W5:Y:S01]  /*2f30*/  LDG.E R55, desc[UR22][R6.64] ;  /* 0x0000001606377981 */ /* 0x000562000c1e1900 */
[----:B------:R-:W3:Y:S01]  /*2f40*/  SYNCS.PHASECHK.TRANS64.TRYWAIT P1, [R52+URZ+0x60], R5 ;  /* 0x00006005340075a7 */ /* 0x000ee200080211ff */
[----:B------:R-:W-:Y:S02]  /*2f50*/  PLOP3.LUT P0, PT, PT, PT, PT, 0x80, 0x8 ;  /* 0x000000000008781c */ /* 0x000fe40003f0f070 */
[----:B------:R-:W-:Y:S01]  /*2f60*/  ISETP.NE.AND P2, PT, R75, RZ, PT ;  /* 0x000000ff4b00720c */ /* 0x000fe20003f45270 */
[----:B--23--:R-:W-:-:S12]  /*2f70*/  @!P1 BRA `(.L_x_52) ;  /* 0x0000002400e49947 */ /* 0x00cfd80003800000 */
.L_x_90:
[----:B------:R-:W-:Y:S02]  /*2f80*/  HFMA2 R80, -RZ, RZ, 0, 0 ;  /* 0x00000000ff507431 */ /* 0x000fe400000001ff */
[--C-:B------:R-:W-:Y:S01]  /*2f90*/  IMAD.MOV.U32 R57, RZ, RZ, R54.reuse ;  /* 0x000000ffff397224 */ /* 0x100fe200078e0036 */
[----:B------:R-:W-:Y:S01]  /*2fa0*/  SHF.R.S32.HI R2, RZ, 0x1f, R54 ;  /* 0x0000001fff027819 */ /* 0x000fe20000011436 */
[----:B------:R-:W-:Y:S01]  /*2fb0*/  IMAD R54, R60, 0x80, R63 ;  /* 0x000000803c367824 */ /* 0x000fe200078e023f */
[----:B------:R-:W-:-:S07]  /*2fc0*/  MOV R78, RZ ;  /* 0x000000ff004e7202 */ /* 0x000fce0000000f00 */
.L_x_58:
[----:B------:R-:W-:Y:S01]  /*2fd0*/  SHF.L.U32 R79, R80, 0x5, RZ ;  /* 0x00000005504f7819 */ /* 0x000fe200000006ff */
[----:B------:R-:W-:Y:S05]  /*2fe0*/  WARPSYNC.ALL ;  /* 0x0000000000007948 */ /* 0x000fea0003800000 */
[----:B------:R-:W-:Y:S01]  /*2ff0*/  NOP ;  /* 0x0000000000007918 */ /* 0x000fe20000000000 */
[----:B------:R-:W-:Y:S01]  /*3000*/  IADD3 R4, PT, PT, R54, R79, RZ ;  /* 0x0000004f36047210 */ /* 0x000fe20007ffe0ff */
[----:B------:R-:W-:Y:S01]  /*3010*/  BSSY.RECONVERGENT B0, `(.L_x_53) ;  /* 0x0000083000007945 */ /* 0x000fe20003800200 */
[----:B------:R-:W-:Y:S02]  /*3020*/  PLOP3.LUT P3, PT, P0, PT, PT, 0x80, 0x8 ;  /* 0x000000000008781c */ /* 0x000fe4000076f070 */
[----:B------:R-:W-:-:S13]  /*3030*/  R2UR UR4, R4 ;  /* 0x00000000040472ca */ /* 0x000fda00000e0000 */
[----:B------:R-:W3:Y:S01]  /*3040*/  LDTM.x32 R12, tmem[UR4+0x20] ;  /* 0x00002004000c79ee */ /* 0x000ee200082c0000 */
[----:B------:R-:W-:Y:S01]  /*3050*/  R2UR UR4, R4 ;  /* 0x00000000040472ca */ /* 0x000fe200000e0000 */
[C---:B---3-5:R-:W-:Y:S01]  /*3060*/  FMUL R81, R76.reuse, R12 ;  /* 0x0000000c4c517220 */ /* 0x068fe20000400000 */
[C---:B------:R-:W-:Y:S01]  /*3070*/  FMUL R82, R76.reuse, R13 ;  /* 0x0000000d4c527220 */ /* 0x040fe20000400000 */
        /* <DEDUP_REMOVED lines=23> */
[----:B--2---:R-:W2:Y:S01]  /*31f0*/  LDTM.x32 R4, tmem[UR4] ;  /* 0x00000004000479ee */ /* 0x004ea200082c0000 */
[C---:B------:R-:W-:Y:S01]  /*3200*/  FMUL R106, R76.reuse, R37 ;  /* 0x000000254c6a7220 */ /* 0x040fe20000400000 */
[C---:B------:R-:W-:Y:S01]  /*3210*/  FMUL R107, R76.reuse, R38 ;  /* 0x000000264c6b7220 */ /* 0x040fe20000400000 */
[----:B------:R-:W-:Y:S01]  /*3220*/  FMUL R108, R76, R39 ;  /* 0x000000274c6c7220 */ /* 0x000fe20000400000 */
[----:B------:R-:W-:Y:S01]  /*3230*/  F2FP.BF16.F32.PACK_AB R39, R88, R87 ;  /* 0x000000575827723e */ /* 0x000fe200000010ff */
[----:B------:R-:W-:Y:S01]  /*3240*/  FMUL R40, R76, R40 ;  /* 0x000000284c287220 */ /* 0x000fe20000400000 */
[----:B------:R-:W-:Y:S01]  /*3250*/  F2FP.BF16.F32.PACK_AB R38, R86, R85 ;  /* 0x000000555626723e */ /* 0x000fe200000010ff */
[----:B------:R-:W-:Y:S01]  /*3260*/  FMUL R41, R76, R41 ;  /* 0x000000294c297220 */ /* 0x000fe20000400000 */
[----:B------:R-:W-:Y:S01]  /*3270*/  F2FP.BF16.F32.PACK_AB R37, R84, R83 ;  /* 0x000000535425723e */ /* 0x000fe200000010ff */
[----:B------:R-:W-:Y:S01]  /*3280*/  FMUL R42, R76, R42 ;  /* 0x0000002a4c2a7220 */ /* 0x000fe20000400000 */
[----:B------:R-:W-:Y:S01]  /*3290*/  F2FP.BF16.F32.PACK_AB R36, R82, R81 ;  /* 0x000000515224723e */ /* 0x000fe200000010ff */
[----:B------:R-:W-:Y:S01]  /*32a0*/  FMUL R43, R76, R43 ;  /* 0x0000002b4c2b7220 */ /* 0x000fe20000400000 */
[----:B------:R-:W-:-:S02]  /*32b0*/  F2FP.BF16.F32.PACK_AB R47, R96, R95 ;  /* 0x0000005f602f723e */ /* 0x000fc400000010ff */
[----:B------:R-:W-:Y:S01]  /*32c0*/  F2FP.BF16.F32.PACK_AB R46, R94, R93 ;  /* 0x0000005d5e2e723e */ /* 0x000fe200000010ff */
[----:B------:R3:W-:Y:S01]  /*32d0*/  STS.128 [R65], R36 ;  /* 0x0000002441007388 */ /* 0x0007e20000000c00 */
[----:B------:R-:W-:Y:S02]  /*32e0*/  F2FP.BF16.F32.PACK_AB R45, R92, R91 ;  /* 0x0000005b5c2d723e */ /* 0x000fe400000010ff */
[----:B------:R-:W-:Y:S02]  /*32f0*/  F2FP.BF16.F32.PACK_AB R44, R90, R89 ;  /* 0x000000595a2c723e */ /* 0x000fe400000010ff */
[----:B------:R-:W-:Y:S02]  /*3300*/  F2FP.BF16.F32.PACK_AB R51, R104, R103 ;  /* 0x000000676833723e */ /* 0x000fe400000010ff */
[----:B------:R-:W-:Y:S01]  /*3310*/  F2FP.BF16.F32.PACK_AB R50, R102, R101 ;  /* 0x000000656632723e */ /* 0x000fe200000010ff */
[----:B------:R4:W-:Y:S01]  /*3320*/  STS.128 [R66], R44 ;  /* 0x0000002c42007388 */ /* 0x0009e20000000c00 */
[----:B------:R-:W-:Y:S01]  /*3330*/  F2FP.BF16.F32.PACK_AB R49, R100, R99 ;  /* 0x000000636431723e */ /* 0x000fe200000010ff */
[----:B--2---:R-:W-:Y:S01]  /*3340*/  FMUL R109, R76, R4 ;  /* 0x000000044c6d7220 */ /* 0x004fe20000400000 */
[----:B------:R-:W-:Y:S01]  /*3350*/  F2FP.BF16.F32.PACK_AB R48, R98, R97 ;  /* 0x000000616230723e */ /* 0x000fe200000010ff */
[C---:B------:R-:W-:Y:S01]  /*3360*/  FMUL R110, R76.reuse, R5 ;  /* 0x000000054c6e7220 */ /* 0x040fe20000400000 */
[C---:B------:R-:W-:Y:S01]  /*3370*/  FMUL R111, R76.reuse, R6 ;  /* 0x000000064c6f7220 */ /* 0x040fe20000400000 */
[C---:B------:R-:W-:Y:S01]  /*3380*/  FMUL R112, R76.reuse, R7 ;  /* 0x000000074c707220 */ /* 0x040fe20000400000 */
[C---:B------:R-:W-:Y:S01]  /*3390*/  FMUL R113, R76.reuse, R8 ;  /* 0x000000084c717220 */ /* 0x040fe20000400000 */
[C---:B------:R-:W-:Y:S01]  /*33a0*/  FMUL R114, R76.reuse, R9 ;  /* 0x000000094c727220 */ /* 0x040fe20000400000 */
[C---:B------:R-:W-:Y:S01]  /*33b0*/  FMUL R115, R76.reuse, R10 ;  /* 0x0000000a4c737220 */ /* 0x040fe20000400000 */
[C---:B------:R-:W-:Y:S01]  /*33c0*/  FMUL R116, R76.reuse, R11 ;  /* 0x0000000b4c747220 */ /* 0x040fe20000400000 */
[----:B------:R2:W-:Y:S01]  /*33d0*/  STS.128 [R67], R48 ;  /* 0x0000003043007388 */ /* 0x0005e20000000c00 */
        /* <DEDUP_REMOVED lines=11> */
[C---:B---3--:R-:W-:Y:S01]  /*3490*/  FMUL R36, R76.reuse, R12 ;  /* 0x0000000c4c247220 */ /* 0x048fe20000400000 */
[C---:B------:R-:W-:Y:S01]  /*34a0*/  FMUL R37, R76.reuse, R13 ;  /* 0x0000000d4c257220 */ /* 0x040fe20000400000 */
[C---:B------:R-:W-:Y:S01]  /*34b0*/  FMUL R38, R76.reuse, R14 ;  /* 0x0000000e4c267220 */ /* 0x040fe20000400000 */
[C---:B------:R-:W-:Y:S01]  /*34c0*/  FMUL R39, R76.reuse, R15 ;  /* 0x0000000f4c277220 */ /* 0x040fe20000400000 */
[----:B------:R-:W-:Y:S01]  /*34d0*/  FMUL R35, R76, R35 ;  /* 0x000000234c237220 */ /* 0x000fe20000400000 */
[----:B------:R-:W-:-:S02]  /*34e0*/  F2FP.BF16.F32.PACK_AB R7, R116, R115 ;  /* 0x000000737407723e */ /* 0x000fc400000010ff */
[----:B------:R-:W-:Y:S01]  /*34f0*/  F2FP.BF16.F32.PACK_AB R6, R114, R113 ;  /* 0x000000717206723e */ /* 0x000fe200000010ff */
[C---:B----4-:R-:W-:Y:S01]  /*3500*/  FMUL R44, R76.reuse, R16 ;  /* 0x000000104c2c7220 */ /* 0x050fe20000400000 */
[C---:B------:R-:W-:Y:S01]  /*3510*/  FMUL R45, R76.reuse, R17 ;  /* 0x000000114c2d7220 */ /* 0x040fe20000400000 */
[C---:B------:R-:W-:Y:S01]  /*3520*/  FMUL R46, R76.reuse, R18 ;  /* 0x000000124c2e7220 */ /* 0x040fe20000400000 */
[----:B------:R-:W-:Y:S01]  /*3530*/  FMUL R47, R76, R19 ;  /* 0x000000134c2f7220 */ /* 0x000fe20000400000 */
[----:B------:R-:W-:Y:S02]  /*3540*/  F2FP.BF16.F32.PACK_AB R5, R112, R111 ;  /* 0x0000006f7005723e */ /* 0x000fe400000010ff */
[----:B------:R-:W-:Y:S02]  /*3550*/  F2FP.BF16.F32.PACK_AB R4, R110, R109 ;  /* 0x0000006d6e04723e */ /* 0x000fe400000010ff */
[----:B------:R-:W-:Y:S02]  /*3560*/  F2FP.BF16.F32.PACK_AB R11, R47, R46 ;  /* 0x0000002e2f0b723e */ /* 0x000fe400000010ff */
[----:B------:R-:W-:Y:S01]  /*3570*/  F2FP.BF16.F32.PACK_AB R10, R45, R44 ;  /* 0x0000002c2d0a723e */ /* 0x000fe200000010ff */
[C---:B--2---:R-:W-:Y:S01]  /*3580*/  FMUL R48, R76.reuse, R20 ;  /* 0x000000144c307220 */ /* 0x044fe20000400000 */
[C---:B------:R-:W-:Y:S01]  /*3590*/  FMUL R49, R76.reuse, R21 ;  /* 0x000000154c317220 */ /* 0x040fe20000400000 */
[C---:B------:R-:W-:Y:S01]  /*35a0*/  FMUL R50, R76.reuse, R22 ;  /* 0x000000164c327220 */ /* 0x040fe20000400000 */
[----:B------:R-:W-:Y:S01]  /*35b0*/  FMUL R51, R76, R23 ;  /* 0x000000174c337220 */ /* 0x000fe20000400000 */
[----:B------:R-:W-:-:S02]  /*35c0*/  F2FP.BF16.F32.PACK_AB R23, R43, R42 ;  /* 0x0000002a2b17723e */ /* 0x000fc400000010ff */
[----:B------:R-:W-:Y:S02]  /*35d0*/  F2FP.BF16.F32.PACK_AB R22, R41, R40 ;  /* 0x000000282916723e */ /* 0x000fe400000010ff */
[----:B------:R-:W-:Y:S02]  /*35e0*/  F2FP.BF16.F32.PACK_AB R21, R108, R107 ;  /* 0x0000006b6c15723e */ /* 0x000fe400000010ff */
[----:B------:R-:W-:Y:S02]  /*35f0*/  F2FP.BF16.F32.PACK_AB R20, R106, R105 ;  /* 0x000000696a14723e */ /* 0x000fe400000010ff */
[----:B------:R-:W-:Y:S02]  /*3600*/  F2FP.BF16.F32.PACK_AB R9, R39, R38 ;  /* 0x000000262709723e */ /* 0x000fe400000010ff */
[----:B------:R-:W-:Y:S01]  /*3610*/  F2FP.BF16.F32.PACK_AB R8, R37, R36 ;  /* 0x000000242508723e */ /* 0x000fe200000010ff */
[----:B------:R2:W-:Y:S01]  /*3620*/  STS.128 [R68], R20 ;  /* 0x0000001444007388 */ /* 0x0005e20000000c00 */
[----:B------:R-:W-:-:S02]  /*3630*/  F2FP.BF16.F32.PACK_AB R15, R27, R26 ;  /* 0x0000001a1b0f723e */ /* 0x000fc400000010ff */
[----:B------:R-:W-:Y:S01]  /*3640*/  F2FP.BF16.F32.PACK_AB R14, R25, R24 ;  /* 0x00000018190e723e */ /* 0x000fe200000010ff */
[----:B------:R2:W-:Y:S01]  /*3650*/  STS.128 [R69], R4 ;  /* 0x0000000445007388 */ /* 0x0005e20000000c00 */
[----:B------:R-:W-:Y:S02]  /*3660*/  F2FP.BF16.F32.PACK_AB R13, R51, R50 ;  /* 0x00000032330d723e */ /* 0x000fe400000010ff */
[----:B------:R-:W-:Y:S01]  /*3670*/  F2FP.BF16.F32.PACK_AB R12, R49, R48 ;  /* 0x00000030310c723e */ /* 0x000fe200000010ff */
[----:B------:R2:W-:Y:S01]  /*3680*/  STS.128 [R70], R8 ;  /* 0x0000000846007388 */ /* 0x0005e20000000c00 */
[----:B------:R-:W-:Y:S02]  /*3690*/  F2FP.BF16.F32.PACK_AB R19, R35, R34 ;  /* 0x000000222313723e */ /* 0x000fe400000010ff */
[----:B------:R-:W-:Y:S01]  /*36a0*/  F2FP.BF16.F32.PACK_AB R18, R33, R32 ;  /* 0x000000202112723e */ /* 0x000fe200000010ff */
[----:B------:R2:W-:Y:S01]  /*36b0*/  STS.128 [R71], R12 ;  /* 0x0000000c47007388 */ /* 0x0005e20000000c00 */
[----:B------:R-:W-:-:S02]  /*36c0*/  F2FP.BF16.F32.PACK_AB R17, R31, R30 ;  /* 0x0000001e1f11723e */ /* 0x000fc400000010ff */
[----:B------:R-:W-:-:S05]  /*36d0*/  F2FP.BF16.F32.PACK_AB R16, R29, R28 ;  /* 0x0000001c1d10723e */ /* 0x000fca00000010ff */
[----:B------:R2:W-:Y:S01]  /*36e0*/  STS.128 [R72], R16 ;  /* 0x0000001048007388 */ /* 0x0005e20000000c00 */
[----:B------:R3:W-:Y:S06]  /*36f0*/  MEMBAR.ALL.CTA ;  /* 0x0000000000007992 */ /* 0x0007ec0000008000 */
[----:B---3--:R-:W3:Y:S02]  /*3700*/  FENCE.VIEW.ASYNC.S ;  /* 0x00000000000073c6 */ /* 0x008ee40000000000 */
[----:B---3--:R-:W-:Y:S06]  /*3710*/  BAR.SYNC.DEFER_BLOCKING 0x2, 0x80 ;  /* 0x0082000000007b1d */ /* 0x008fec0000010000 */
[----:B------:R-:W-:Y:S05]  /*3720*/  @P2 BRA `(.L_x_54) ;  /* 0x0000000000442947 */ /* 0x000fea0003800000 */
[----:B------:R-:W-:Y:S01]  /*3730*/  UIADD3 UR12, UP0, UPT, UR10, 0x240, URZ ;  /* 0x000002400a0c7890 */ /* 0x000fe2000ff1e0ff */
[----:B------:R-:W-:Y:S01]  /*3740*/  PLOP3.LUT P0, PT, PT, PT, PT, 0x80, 0x8 ;  /* 0x000000000008781c */ /* 0x000fe20003f0f070 */
[----:B------:R-:W-:Y:S01]  /*3750*/  IMAD R79, R53, 0x80, R79 ;  /* 0x00000080354f7824 */ /* 0x000fe200078e024f */
[----:B--2---:R-:W-:Y:S01]  /*3760*/  IADD3 R4, PT, PT, R3, 0x400, RZ ;  /* 0x0000040003047810 */ /* 0x004fe20007ffe0ff */
[----:B------:R-:W-:-:S12]  /*3770*/  UIADD3.X UR13, UPT, UPT, URZ, UR11, URZ, UP0, !UPT ;  /* 0x0000000bff0d7290 */ /* 0x000fd800087fe4ff */
.L_x_55:
[----:B------:R-:W-:Y:S02]  /*3780*/  PLOP3.LUT P1, PT, P1, P0, PT, 0xf2, 0x2f ;  /* 0x00000000002f781c */ /* 0x000fe40000f21e72 */
[----:B------:R-:W-:-:S08]  /*3790*/  @P0 R2UR P1, UR6, R77 ;  /* 0x000000004d0602ca */ /* 0x000fd00000020000 */
[----:B------:R-:W-:Y:S02]  /*37a0*/  PLOP3.LUT P1, PT, P1, P0, PT, 0xf2, 0x2f ;  /* 0x00000000002f781c */ /* 0x000fe40000f21e72 */
[----:B------:R-:W-:-:S08]  /*37b0*/  @P0 R2UR.OR P1, UR5, R79 ;  /* 0x000000004f0502ca */ /* 0x000fd00000120000 */
[----:B------:R-:W-:Y:S02]  /*37c0*/  PLOP3.LUT P1, PT, P1, P0, PT, 0xf2, 0x2f ;  /* 0x00000000002f781c */ /* 0x000fe40000f21e72 */
[----:B------:R-:W-:-:S08]  /*37d0*/  @P0 R2UR.OR P1, UR4, R4 ;  /* 0x00000000040402ca */ /* 0x000fd00000120000 */
[----:B------:R-:W-:Y:S02]  /*37e0*/  @P0 PLOP3.LUT P0, PT, P1, PT, PT, 0x80, 0x8 ;  /* 0x000000000008081c */ /* 0x000fe40000f0f070 */
[----:B------:R-:W-:-:S03]  /*37f0*/  PLOP3.LUT P1, PT, PT, PT, PT, 0x80, 0x8 ;  /* 0x000000000008781c */ /* 0x000fc60003f2f070 */
[----:B------:R2:W-:Y:S08]  /*3800*/  UTMASTG.2D [UR4], [UR12], desc[URZ] ;  /* 0x0000ff040c0073b5 */ /* 0x0005f00008009000 */
[----:B--2---:R-:W-:Y:S05]  /*3810*/  @P0 BRA.U.ANY `(.L_x_55) ;  /* 0xfffffffd00d80947 */ /* 0x004fea000393ffff */
[----:B------:R0:W-:Y:S01]  /*3820*/  UTMACMDFLUSH ;  /* 0x00000000000079b7 */ /* 0x0001e20000000000 */
[----:B------:R-:W-:-:S04]  /*3830*/  DEPBAR.LE SB0, 0x0 ;  /* 0x000080000000791a */ /* 0x000fc80000000000 */
.L_x_54:
[----:B------:R-:W-:Y:S05]  /*3840*/  BSYNC.RECONVERGENT B0 ;  /* 0x0000000000007941 */ /* 0x000fea0003800200 */
.L_x_53:
[----:B------:R-:W-:Y:S01]  /*3850*/  FMUL R127, R109, -1.4426950216293334961 ;  /* 0xbfb8aa3b6d7f7820 */ /* 0x000fe20000400000 */
[----:B------:R-:W-:Y:S01]  /*3860*/  FMUL R126, R110, -1.4426950216293334961 ;  /* 0xbfb8aa3b6e7e7820 */ /* 0x000fe20000400000 */
[----:B------:R-:W-:Y:S01]  /*3870*/  FMUL R125, R111, -1.4426950216293334961 ;  /* 0xbfb8aa3b6f7d7820 */ /* 0x000fe20000400000 */
[----:B------:R-:W-:Y:S01]  /*3880*/  FMUL R124, R112, -1.4426950216293334961 ;  /* 0xbfb8aa3b707c7820 */ /* 0x000fe20000400000 */
[----:B--2---:R-:W-:Y:S01]  /*3890*/  FMUL R20, R47, -1.4426950216293334961 ;  /* 0xbfb8aa3b2f147820 */ /* 0x004fe20000400000 */
[----:B------:R-:W-:Y:S01]  /*38a0*/  FMUL R4, R35, -1.4426950216293334961 ;  /* 0xbfb8aa3b23047820 */ /* 0x000fe20000400000 */
[----:B------:R-:W-:Y:S01]  /*38b0*/  FMUL R123, R113, -1.4426950216293334961 ;  /* 0xbfb8aa3b717b7820 */ /* 0x000fe20000400000 */
[----:B------:R-:W-:Y:S01]  /*38c0*/  FMUL R122, R114, -1.4426950216293334961 ;  /* 0xbfb8aa3b727a7820 */ /* 0x000fe20000400000 */
[----:B------:R-:W-:Y:S01]  /*38d0*/  FMUL R8, R31, -1.4426950216293334961 ;  /* 0xbfb8aa3b1f087820 */ /* 0x000fe20000400000 */
[----:B------:R-:W2:Y:S01]  /*38e0*/  MUFU.EX2 R127, R127 ;  /* 0x0000007f007f7308 */ /* 0x000ea20000000800 */
[----:B------:R-:W-:Y:S01]  /*38f0*/  FMUL R121, R115, -1.4426950216293334961 ;  /* 0xbfb8aa3b73797820 */ /* 0x000fe20000400000 */
[----:B------:R-:W-:Y:S01]  /*3900*/  FMUL R117, R38, -1.4426950216293334961 ;  /* 0xbfb8aa3b26757820 */ /* 0x000fe20000400000 */
[----:B------:R-:W-:Y:S01]  /*3910*/  FMUL R9, R30, -1.4426950216293334961 ;  /* 0xbfb8aa3b1e097820 */ /* 0x000fe20000400000 */
[----:B------:R-:W-:Y:S01]  /*3920*/  FMUL R7, R32, -1.4426950216293334961 ;  /* 0xbfb8aa3b20077820 */ /* 0x000fe20000400000 */
[----:B------:R-:W-:Y:S01]  /*3930*/  FMUL R120, R116, -1.4426950216293334961 ;  /* 0xbfb8aa3b74787820 */ /* 0x000fe20000400000 */
[----:B------:R-:W-:Y:S01]  /*3940*/  FMUL R79, R39, -1.4426950216293334961 ;  /* 0xbfb8aa3b274f7820 */ /* 0x000fe20000400000 */
[----:B------:R-:W-:Y:S01]  /*3950*/  FMUL R12, R27, -1.4426950216293334961 ;  /* 0xbfb8aa3b1b0c7820 */ /* 0x000fe20000400000 */
[----:B------:R-:W3:Y:S01]  /*3960*/  MUFU.EX2 R126, R126 ;  /* 0x0000007e007e7308 */ /* 0x000ee20000000800 */
[----:B------:R-:W-:Y:S01]  /*3970*/  FMUL R6, R33, -1.4426950216293334961 ;  /* 0xbfb8aa3b21067820 */ /* 0x000fe20000400000 */
[----:B------:R-:W-:Y:S01]  /*3980*/  FMUL R15, R24, -1.4426950216293334961 ;  /* 0xbfb8aa3b180f7820 */ /* 0x000fe20000400000 */
[----:B------:R-:W-:Y:S01]  /*3990*/  FMUL R14, R25, -1.4426950216293334961 ;  /* 0xbfb8aa3b190e7820 */ /* 0x000fe20000400000 */
[----:B------:R-:W-:Y:S01]  /*39a0*/  FMUL R13, R26, -1.4426950216293334961 ;  /* 0xbfb8aa3b1a0d7820 */ /* 0x000fe20000400000 */
[----:B------:R-:W-:Y:S01]  /*39b0*/  FMUL R21, R46, -1.4426950216293334961 ;  /* 0xbfb8aa3b2e157820 */ /* 0x000fe20000400000 */
[----:B------:R-:W-:Y:S01]  /*39c0*/  FMUL R5, R34, -1.4426950216293334961 ;  /* 0xbfb8aa3b22057820 */ /* 0x000fe20000400000 */
[----:B------:R-:W-:Y:S01]  /*39d0*/  FMUL R22, R45, -1.4426950216293334961 ;  /* 0xbfb8aa3b2d167820 */ /* 0x000fe20000400000 */
[----:B------:R-:W4:Y:S01]  /*39e0*/  MUFU.EX2 R125, R125 ;  /* 0x0000007d007d7308 */ /* 0x000f220000000800 */
[----:B------:R-:W-:Y:S01]  /*39f0*/  FMUL R23, R44, -1.4426950216293334961 ;  /* 0xbfb8aa3b2c177820 */ /* 0x000fe20000400000 */
[----:B------:R-:W-:Y:S01]  /*3a00*/  FMUL R10, R29, -1.4426950216293334961 ;  /* 0xbfb8aa3b1d0a7820 */ /* 0x000fe20000400000 */
[----:B------:R-:W-:Y:S01]  /*3a10*/  FMUL R16, R51, -1.4426950216293334961 ;  /* 0xbfb8aa3b33107820 */ /* 0x000fe20000400000 */
[----:B------:R-:W-:Y:S01]  /*3a20*/  FMUL R18, R49, -1.4426950216293334961 ;  /* 0xbfb8aa3b31127820 */ /* 0x000fe20000400000 */
[----:B------:R-:W-:Y:S01]  /*3a30*/  FMUL R19, R48, -1.4426950216293334961 ;  /* 0xbfb8aa3b30137820 */ /* 0x000fe20000400000 */
[----:B------:R-:W-:Y:S01]  /*3a40*/  FMUL R11, R28, -1.4426950216293334961 ;  /* 0xbfb8aa3b1c0b7820 */ /* 0x000fe20000400000 */
[----:B------:R-:W-:Y:S01]  /*3a50*/  FMUL R17, R50, -1.4426950216293334961 ;  /* 0xbfb8aa3b32117820 */ /* 0x000fe20000400000 */
[----:B------:R-:W5:Y:S01]  /*3a60*/  MUFU.EX2 R124, R124 ;  /* 0x0000007c007c7308 */ /* 0x000f620000000800 */
[----:B--2---:R-:W-:Y:S01]  /*3a70*/  FADD R128, R127, 1 ;  /* 0x3f8000007f807421 */ /* 0x004fe20000000000 */
[----:B------:R-:W-:Y:S01]  /*3a80*/  FMUL R118, R37, -1.4426950216293334961 ;  /* 0xbfb8aa3b25767820 */ /* 0x000fe20000400000 */
[----:B---3--:R-:W-:Y:S01]  /*3a90*/  FADD R127, R126, 1 ;  /* 0x3f8000007e7f7421 */ /* 0x008fe20000000000 */
[----:B------:R-:W-:Y:S01]  /*3aa0*/  FMUL R119, R36, -1.4426950216293334961 ;  /* 0xbfb8aa3b24777820 */ /* 0x000fe20000400000 */
[----:B------:R-:W-:Y:S01]  /*3ab0*/  BAR.SYNC.DEFER_BLOCKING 0x2, 0x80 ;  /* 0x0082000000007b1d */ /* 0x000fe20000010000 */
[----:B------:R-:W-:Y:S01]  /*3ac0*/  ISETP.NE.AND P2, PT, R75, RZ, PT ;  /* 0x000000ff4b00720c */ /* 0x000fe20003f45270 */
[----:B----4-:R-:W-:-:S04]  /*3ad0*/  FADD R126, R125, 1 ;  /* 0x3f8000007d7e7421 */ /* 0x010fc80000000000 */
[----:B------:R-:W2:Y:S01]  /*3ae0*/  MUFU.EX2 R20, R20 ;  /* 0x0000001400147308 */ /* 0x000ea20000000800 */
[----:B-----5:R-:W-:-:S07]  /*3af0*/  FADD R125, R124, 1 ;  /* 0x3f8000007c7d7421 */ /* 0x020fce0000000000 */
[----:B------:R-:W3:Y:S08]  /*3b00*/  MUFU.EX2 R4, R4 ;  /* 0x0000000400047308 */ /* 0x000ef00000000800 */
[----:B------:R-:W4:Y:S01]  /*3b10*/  MUFU.EX2 R123, R123 ;  /* 0x0000007b007b7308 */ /* 0x000f220000000800 */
[----:B--2---:R-:W-:-:S07]  /*3b20*/  FADD R20, R20, 1 ;  /* 0x3f80000014147421 */ /* 0x004fce0000000000 */
[----:B------:R-:W2:Y:S01]  /*3b30*/  MUFU.EX2 R122, R122 ;  /* 0x0000007a007a7308 */ /* 0x000ea20000000800 */
[----:B---3--:R-:W-:-:S07]  /*3b40*/  FADD R4, R4, 1 ;  /* 0x3f80000004047421 */ /* 0x008fce0000000000 */
[----:B------:R-:W3:Y:S01]  /*3b50*/  MUFU.EX2 R8, R8 ;  /* 0x0000000800087308 */ /* 0x000ee20000000800 */
[----:B----4-:R-:W-:-:S07]  /*3b60*/  FADD R124, R123, 1 ;  /* 0x3f8000007b7c7421 */ /* 0x010fce0000000000 */
        /* <DEDUP_REMOVED lines=46> */
[----:B------:R-:W3:Y:S01]  /*3e50*/  MUFU.RCP R20, R20 ;  /* 0x0000001400147308 */ /* 0x000ee20000001000 */
[----:B----4-:R-:W-:-:S07]  /*3e60*/  FADD R118, R118, 1 ;  /* 0x3f80000076767421 */ /* 0x010fce0000000000 */
[----:B------:R-:W4:Y:S01]  /*3e70*/  MUFU.RCP R4, R4 ;  /* 0x0000000400047308 */ /* 0x000f220000001000 */
[----:B--2---:R-:W-:-:S07]  /*3e80*/  FADD R119, R119, 1 ;  /* 0x3f80000077777421 */ /* 0x004fce0000000000 */
[----:B------:R-:W2:Y:S01]  /*3e90*/  MUFU.RCP R120, R79 ;  /* 0x0000004f00787308 */ /* 0x000ea20000001000 */
[----:B---3--:R-:W-:-:S04]  /*3ea0*/  FMUL R47, R47, R20 ;  /* 0x000000142f2f7220 */ /* 0x008fc80000400000 */
[----:B------:R-:W-:-:S03]  /*3eb0*/  FMUL R96, R96, R47 ;  /* 0x0000002f60607220 */ /* 0x000fc60000400000 */
[----:B------:R-:W3:Y:S01]  /*3ec0*/  MUFU.RCP R8, R8 ;  /* 0x0000000800087308 */ /* 0x000ee20000001000 */
[----:B----4-:R-:W-:-:S04]  /*3ed0*/  FMUL R4, R35, R4 ;  /* 0x0000000423047220 */ /* 0x010fc80000400000 */
[----:B------:R-:W-:-:S03]  /*3ee0*/  FMUL R4, R43, R4 ;  /* 0x000000042b047220 */ /* 0x000fc60000400000 */
[----:B------:R-:W4:Y:S01]  /*3ef0*/  MUFU.RCP R117, R117 ;  /* 0x0000007500757308 */ /* 0x000f220000001000 */
[----:B--2---:R-:W-:Y:S01]  /*3f00*/  FMUL R39, R39, R120 ;  /* 0x0000007827277220 */ /* 0x004fe20000400000 */
[----:B------:R-:W-:-:S03]  /*3f10*/  FMUL R4, R55, R4 ;  /* 0x0000000437047220 */ /* 0x000fc60000400000 */
[----:B------:R-:W-:-:S03]  /*3f20*/  FMUL R92, R92, R39 ;  /* 0x000000275c5c7220 */ /* 0x000fc60000400000 */
[----:B------:R-:W2:Y:S01]  /*3f30*/  MUFU.RCP R9, R9 ;  /* 0x0000000900097308 */ /* 0x000ea20000001000 */
[----:B---3--:R-:W-:Y:S01]  /*3f40*/  FMUL R31, R31, R8 ;  /* 0x000000081f1f7220 */ /* 0x008fe20000400000 */
[----:B------:R-:W-:-:S03]  /*3f50*/  FMUL R92, R55, R92 ;  /* 0x0000005c375c7220 */ /* 0x000fc60000400000 */
[----:B------:R-:W-:-:S03]  /*3f60*/  FMUL R108, R108, R31 ;  /* 0x0000001f6c6c7220 */ /* 0x000fc60000400000 */
[----:B------:R-:W3:Y:S01]  /*3f70*/  MUFU.RCP R7, R7 ;  /* 0x0000000700077308 */ /* 0x000ee20000001000 */
[----:B----4-:R-:W-:-:S04]  /*3f80*/  FMUL R38, R38, R117 ;  /* 0x0000007526267220 */ /* 0x010fc80000400000 */
[----:B------:R-:W-:-:S03]  /*3f90*/  FMUL R38, R91, R38 ;  /* 0x000000265b267220 */ /* 0x000fc60000400000 */
[----:B------:R-:W4:Y:S01]  /*3fa0*/  MUFU.RCP R121, R121 ;  /* 0x0000007900797308 */ /* 0x000f220000001000 */
[----:B--2---:R-:W-:-:S04]  /*3fb0*/  FMUL R30, R30, R9 ;  /* 0x000000091e1e7220 */ /* 0x004fc80000400000 */
[----:B------:R-:W-:-:S03]  /*3fc0*/  FMUL R30, R107, R30 ;  /* 0x0000001e6b1e7220 */ /* 0x000fc60000400000 */
[----:B------:R-:W2:Y:S01]  /*3fd0*/  MUFU.RCP R12, R12 ;  /* 0x0000000c000c7308 */ /* 0x000ea20000001000 */
[----:B---3--:R-:W-:Y:S01]  /*3fe0*/  FMUL R7, R32, R7 ;  /* 0x0000000720077220 */ /* 0x008fe20000400000 */
[----:B------:R-:W-:-:S03]  /*3ff0*/  FMUL R30, R55, R30 ;  /* 0x0000001e371e7220 */ /* 0x000fc60000400000 */
[----:B------:R-:W-:Y:S01]  /*4000*/  FMUL R40, R40, R7 ;  /* 0x0000000728287220 */ /* 0x000fe20000400000 */
[----:B------:R-:W-:Y:S02]  /*4010*/  FMUL R7, R55, R96 ;  /* 0x0000006037077220 */ /* 0x000fe40000400000 */
        /* <DEDUP_REMOVED lines=8> */
[----:B---3--:R-:W-:-:S04]  /*40a0*/  FMUL R6, R33, R6 ;  /* 0x0000000621067220 */ /* 0x008fc80000400000 */
[----:B------:R-:W-:-:S03]  /*40b0*/  FMUL R6, R41, R6 ;  /* 0x0000000629067220 */ /* 0x000fc60000400000 */
[----:B------:R-:W3:Y:S01]  /*40c0*/  MUFU.RCP R13, R13 ;  /* 0x0000000d000d7308 */ /* 0x000ee20000001000 */
[----:B----4-:R-:W-:Y:S01]  /*40d0*/  FMUL R24, R24, R15 ;  /* 0x0000000f18187220 */ /* 0x010fe20000400000 */
[----:B------:R-:W-:-:S03]  /*40e0*/  FMUL R15, R55, R38 ;  /* 0x00000026370f7220 */ /* 0x000fc60000400000 */
[----:B------:R-:W-:Y:S02]  /*40f0*/  FMUL R24, R101, R24 ;  /* 0x0000001865187220 */ /* 0x000fe40000400000 */
[----:B------:R-:W-:Y:S01]  /*4100*/  FMNMX.NAN R12, |R15|, |R30|, !PT ;  /* 0x4000001e0f0c7209 */ /* 0x000fe20007820200 */
[----:B------:R-:W4:Y:S01]  /*4110*/  MUFU.RCP R21, R21 ;  /* 0x0000001500157308 */ /* 0x000f220000001000 */
[----:B--2---:R-:W-:Y:S01]  /*4120*/  FMUL R25, R25, R14 ;  /* 0x0000000e19197220 */ /* 0x004fe20000400000 */
[----:B------:R-:W-:-:S03]  /*4130*/  FMUL R24, R55, R24 ;  /* 0x0000001837187220 */ /* 0x000fc60000400000 */
[----:B------:R-:W-:-:S03]  /*4140*/  FMUL R102, R102, R25 ;  /* 0x0000001966667220 */ /* 0x000fc60000400000 */
[----:B------:R-:W2:Y:S01]  /*4150*/  MUFU.RCP R5, R5 ;  /* 0x0000000500057308 */ /* 0x000ea20000001000 */
[----:B---3--:R-:W-:Y:S01]  /*4160*/  FMUL R26, R26, R13 ;  /* 0x0000000d1a1a7220 */ /* 0x008fe20000400000 */
[----:B------:R-:W-:-:S03]  /*4170*/  FMUL R13, R55, R108 ;  /* 0x0000006c370d7220 */ /* 0x000fc60000400000 */
[----:B------:R-:W-:Y:S02]  /*4180*/  FMUL R26, R103, R26 ;  /* 0x0000001a671a7220 */ /* 0x000fe40000400000 */
[----:B------:R-:W-:Y:S01]  /*4190*/  FMNMX.NAN R14, |R92|, |R13|, !PT ;  /* 0x4000000d5c0e7209 */ /* 0x000fe20007820200 */
[----:B------:R-:W3:Y:S01]  /*41a0*/  MUFU.RCP R124, R124 ;  /* 0x0000007c007c7308 */ /* 0x000ee20000001000 */
[----:B----4-:R-:W-:Y:S01]  /*41b0*/  FMUL R46, R46, R21 ;  /* 0x000000152e2e7220 */ /* 0x010fe20000400000 */
[C---:B------:R-:W-:Y:S01]  /*41c0*/  FMUL R21, R55.reuse, R104 ;  /* 0x0000006837157220 */ /* 0x040fe20000400000 */
[----:B------:R-:W-:Y:S01]  /*41d0*/  FMUL R26, R55, R26 ;  /* 0x0000001a371a7220 */ /* 0x000fe20000400000 */
[----:B------:R-:W-:Y:S01]  /*41e0*/  F2FP.SATFINITE.E2M1.F32.PACK_AB_MERGE_C R92, R92, R15, RZ ;  /* 0x0000000f5c5c723e */ /* 0x000fe200042070ff */
[----:B------:R-:W-:Y:S01]  /*41f0*/  FMUL R46, R95, R46 ;  /* 0x0000002e5f2e7220 */ /* 0x000fe20000400000 */
[----:B------:R-:W-:Y:S02]  /*4200*/  F2FP.SATFINITE.E2M1.F32.PACK_AB_MERGE_C R30, R13, R30, RZ ;  /* 0x0000001e0d1e723e */ /* 0x000fe400042070ff */
        /* <DEDUP_REMOVED lines=11> */
[----:B------:R-:W-:-:S03]  /*42c0*/  FMUL R15, R55, R124 ;  /* 0x0000007c370f7220 */ /* 0x000fc60000400000 */
[----:B------:R-:W-:-:S03]  /*42d0*/  FMUL R86, R86, R123 ;  /* 0x0000007b56567220 */ /* 0x000fc60000400000 */
[----:B------:R-:W4:Y:S01]  /*42e0*/  MUFU.RCP R122, R122 ;  /* 0x0000007a007a7308 */ /* 0x000f220000001000 */
[----:B--2---:R-:W-:Y:S01]  /*42f0*/  FMUL R45, R45, R22 ;  /* 0x000000162d2d7220 */ /* 0x004fe20000400000 */
[----:B------:R-:W-:-:S03]  /*4300*/  FMUL R86, R55, R86 ;  /* 0x0000005637567220 */ /* 0x000fc60000400000 */
[----:B------:R-:W-:-:S03]  /*4310*/  FMUL R94, R94, R45 ;  /* 0x0000002d5e5e7220 */ /* 0x000fc60000400000 */
[----:B------:R-:W2:Y:S01]  /*4320*/  MUFU.RCP R10, R10 ;  /* 0x0000000a000a7308 */ /* 0x000ea20000001000 */
[----:B---3--:R-:W-:Y:S01]  /*4330*/  FMUL R44, R44, R23 ;  /* 0x000000172c2c7220 */ /* 0x008fe20000400000 */
[C---:B------:R-:W-:Y:S01]  /*4340*/  FMUL R23, R55.reuse, R102 ;  /* 0x0000006637177220 */ /* 0x040fe20000400000 */
[----:B------:R-:W-:Y:S02]  /*4350*/  FMUL R5, R55, R94 ;  /* 0x0000005e37057220 */ /* 0x000fe40000400000 */
[----:B------:R-:W-:-:S03]  /*4360*/  FMUL R44, R93, R44 ;  /* 0x0000002c5d2c7220 */ /* 0x000fc60000400000 */
[----:B------:R-:W3:Y:S01]  /*4370*/  MUFU.RCP R16, R16 ;  /* 0x0000001000107308 */ /* 0x000ee20000001000 */
[----:B----4-:R-:W-:Y:S01]  /*4380*/  FMUL R122, R115, R122 ;  /* 0x0000007a737a7220 */ /* 0x010fe20000400000 */
[----:B------:R-:W-:-:S03]  /*4390*/  FMUL R44, R55, R44 ;  /* 0x0000002c372c7220 */ /* 0x000fc60000400000 */
[----:B------:R-:W-:-:S03]  /*43a0*/  FMUL R122, R87, R122 ;  /* 0x0000007a577a7220 */ /* 0x000fc60000400000 */
[----:B------:R-:W4:Y:S01]  /*43b0*/  MUFU.RCP R18, R18 ;  /* 0x0000001200127308 */ /* 0x000f220000001000 */
[----:B--2---:R-:W-:Y:S01]  /*43c0*/  FMUL R29, R29, R10 ;  /* 0x0000000a1d1d7220 */ /* 0x004fe20000400000 */
[----:B------:R-:W-:Y:S01]  /*43d0*/  FMUL R10, R55, R6 ;  /* 0x00000006370a7220 */ /* 0x000fe20000400000 */
[----:B------:R-:W-:Y:S02]  /*43e0*/  FMNMX.NAN R6, |R7|, |R4|, !PT ;  /* 0x4000000407067209 */ /* 0x000fe40007820200 */
[----:B------:R-:W-:Y:S01]  /*43f0*/  F2FP.SATFINITE.E2M1.F32.PACK_AB_MERGE_C R4, R4, R9, RZ ;  /* 0x000000090404723e */ /* 0x000fe200042070ff */
[----:B------:R-:W-:Y:S01]  /*4400*/  FMUL R106, R106, R29 ;  /* 0x0000001d6a6a7220 */ /* 0x000fe20000400000 */
[----:B------:R-:W-:Y:S01]  /*4410*/  FMNMX.NAN R9, |R5|, |R10|, !PT ;  /* 0x4000000a05097209 */ /* 0x000fe20007820200 */
[----:B------:R-:W2:Y:S01]  /*4420*/  MUFU.RCP R125, R125 ;  /* 0x0000007d007d7308 */ /* 0x000ea20000001000 */
[----:B---3--:R-:W-:Y:S01]  /*4430*/  FMUL R51, R51, R16 ;  /* 0x0000001033337220 */ /* 0x008fe20000400000 */
[----:B------:R-:W-:Y:S01]  /*4440*/  FMNMX3.NAN R16, |R88|, |R21|, R6, !PT ;  /* 0x4000001558107276 */ /* 0x000fe20007820206 */
[----:B------:R-:W-:Y:S01]  /*4450*/  FMUL R106, R55, R106 ;  /* 0x0000006a376a7220 */ /* 0x000fe20000400000 */
[----:B------:R-:W-:Y:S01]  /*4460*/  F2FP.SATFINITE.E2M1.F32.PACK_AB_MERGE_C R21, R21, R26, RZ ;  /* 0x0000001a1515723e */ /* 0x000fe200042070ff */
[----:B------:R-:W-:Y:S01]  /*4470*/  FMUL R100, R100, R51 ;  /* 0x0000003364647220 */ /* 0x000fe20000400000 */
[----:B------:R-:W-:-:S02]  /*4480*/  F2FP.SATFINITE.E2M1.F32.PACK_AB_MERGE_C R6, R86, R15, RZ ;  /* 0x0000000f5606723e */ /* 0x000fc400042070ff */
[----:B------:R-:W3:Y:S01]  /*4490*/  MUFU.RCP R19, R19 ;  /* 0x0000001300137308 */ /* 0x000ee20000001000 */
[----:B----4-:R-:W-:Y:S01]  /*44a0*/  FMUL R49, R49, R18 ;  /* 0x0000001231317220 */ /* 0x010fe20000400000 */
[----:B------:R-:W-:Y:S01]  /*44b0*/  F2FP.SATFINITE.E2M1.F32.PACK_AB_MERGE_C R18, R23, R24, RZ ;  /* 0x000000181712723e */ /* 0x000fe200042070ff */
[----:B------:R-:W-:Y:S01]  /*44c0*/  FMUL R29, R55, R100 ;  /* 0x00000064371d7220 */ /* 0x000fe20000400000 */
[----:B------:R-:W-:Y:S01]  /*44d0*/  PRMT R21, R21, 0x7054, RZ ;  /* 0x0000705415157816 */ /* 0x000fe200000000ff */
[----:B------:R-:W-:Y:S01]  /*44e0*/  FMUL R98, R98, R49 ;  /* 0x0000003162627220 */ /* 0x000fe20000400000 */
[----:B------:R-:W-:Y:S02]  /*44f0*/  PRMT R18, R18, 0x7604, RZ ;  /* 0x0000760412127816 */ /* 0x000fe400000000ff */
[----:B------:R-:W4:Y:S01]  /*4500*/  MUFU.RCP R126, R126 ;  /* 0x0000007e007e7308 */ /* 0x000f220000001000 */
[----:B--2---:R-:W-:Y:S01]  /*4510*/  FMUL R125, R112, R125 ;  /* 0x0000007d707d7220 */ /* 0x004fe20000400000 */
[----:B------:R-:W-:Y:S01]  /*4520*/  F2FP.SATFINITE.E2M1.F32.PACK_AB_MERGE_C R7, R7, R46, RZ ;  /* 0x0000002e0707723e */ /* 0x000fe200042070ff */
[----:B------:R-:W-:Y:S01]  /*4530*/  FMUL R33, R55, R98 ;  /* 0x0000006237217220 */ /* 0x000fe20000400000 */
[----:B------:R-:W-:Y:S01]  /*4540*/  F2FP.SATFINITE.E2M1.F32.PACK_AB_MERGE_C R5, R5, R44, RZ ;  /* 0x0000002c0505723e */ /* 0x000fe200042070ff */
[----:B------:R-:W-:Y:S01]  /*4550*/  FMUL R84, R84, R125 ;  /* 0x0000007d54547220 */ /* 0x000fe20000400000 */
[----:B------:R-:W-:-:S02]  /*4560*/  PRMT R25, R6, 0x7604, RZ ;  /* 0x0000760406197816 */ /* 0x000fc400000000ff */
[----:B------:R-:W2:Y:S01]  /*4570*/  MUFU.RCP R11, R11 ;  /* 0x0000000b000b7308 */ /* 0x000ea20000001000 */
[----:B---3--:R-:W-:Y:S01]  /*4580*/  FMUL R48, R48, R19 ;  /* 0x0000001330307220 */ /* 0x008fe20000400000 */
[C---:B------:R-:W-:Y:S01]  /*4590*/  FMUL R19, R55.reuse, R122 ;  /* 0x0000007a37137220 */ /* 0x040fe20000400000 */
[----:B------:R-:W-:Y:S01]  /*45a0*/  LOP3.LUT R18, R18, R21, RZ, 0xfc, !PT ;  /* 0x0000001512127212 */ /* 0x000fe200078efcff */
[----:B------:R-:W-:Y:S01]  /*45b0*/  FMUL R84, R55, R84 ;  /* 0x0000005437547220 */ /* 0x000fe20000400000 */
[----:B------:R-:W-:Y:S01]  /*45c0*/  PRMT R7, R7, 0x7054, RZ ;  /* 0x0000705407077816 */ /* 0x000fe200000000ff */
[----:B------:R-:W-:Y:S01]  /*45d0*/  FMUL R48, R97, R48 ;  /* 0x0000003061307220 */ /* 0x000fe20000400000 */
[----:B------:R-:W-:Y:S01]  /*45e0*/  F2FP.SATFINITE.E2M1.F32.PACK_AB_MERGE_C R88, R88, R19, RZ ;  /* 0x000000135858723e */ /* 0x000fe200042070ff */
[----:B------:R-:W3:Y:S01]  /*45f0*/  MUFU.RCP R17, R17 ;  /* 0x0000001100117308 */ /* 0x000ee20000001000 */
[----:B----4-:R-:W-:Y:S01]  /*4600*/  FMUL R126, R111, R126 ;  /* 0x0000007e6f7e7220 */ /* 0x010fe20000400000 */
[----:B------:R-:W-:Y:S01]  /*4610*/  PRMT R6, R5, 0x7604, RZ ;  /* 0x0000760405067816 */ /* 0x000fe200000000ff */
[----:B------:R-:W-:Y:S01]  /*4620*/  FMUL R48, R55, R48 ;  /* 0x0000003037307220 */ /* 0x000fe20000400000 */
[----:B------:R-:W-:Y:S01]  /*4630*/  PRMT R88, R88, 0x7054, RZ ;  /* 0x0000705458587816 */ /* 0x000fe200000000ff */
[----:B------:R-:W-:Y:S01]  /*4640*/  FMUL R126, R83, R126 ;  /* 0x0000007e537e7220 */ /* 0x000fe20000400000 */
[----:B------:R-:W-:-:S02]  /*4650*/  PRMT R4, R4, 0x7054, RZ ;  /* 0x0000705404047816 */ /* 0x000fc400000000ff */
[----:B------:R-:W4:Y:S01]  /*4660*/  MUFU.RCP R118, R118 ;  /* 0x0000007600767308 */ /* 0x000f220000001000 */
[----:B--2---:R-:W-:Y:S01]  /*4670*/  FMUL R28, R28, R11 ;  /* 0x0000000b1c1c7220 */ /* 0x004fe20000400000 */
[C---:B------:R-:W-:Y:S01]  /*4680*/  FMUL R11, R55.reuse, R40 ;  /* 0x00000028370b7220 */ /* 0x040fe20000400000 */
[----:B------:R-:W-:Y:S01]  /*4690*/  FMUL R21, R55, R126 ;  /* 0x0000007e37157220 */ /* 0x000fe20000400000 */
[----:B------:R-:W-:Y:S01]  /*46a0*/  LOP3.LUT R7, R6, R7, RZ, 0xfc, !PT ;  /* 0x0000000706077212 */ /* 0x000fe200078efcff */
[----:B------:R-:W-:Y:S01]  /*46b0*/  FMUL R28, R105, R28 ;  /* 0x0000001c691c7220 */ /* 0x000fe20000400000 */
[----:B------:R-:W-:Y:S02]  /*46c0*/  FMNMX3.NAN R31, |R84|, |R29|, R14, !PT ;  /* 0x4000001d541f7276 */ /* 0x000fe4000782020e */
[----:B------:R-:W2:Y:S01]  /*46d0*/  MUFU.RCP R119, R119 ;  /* 0x0000007700777308 */ /* 0x000ea20000001000 */
[----:B---3--:R-:W-:Y:S01]  /*46e0*/  FMUL R50, R50, R17 ;  /* 0x0000001132327220 */ /* 0x008fe20000400000 */
[-C--:B------:R-:W-:Y:S01]  /*46f0*/  F2FP.SATFINITE.E2M1.F32.PACK_AB_MERGE_C R10, R10, R11.reuse, RZ ;  /* 0x0000000b0a0a723e */ /* 0x080fe200042070ff */
[----:B------:R-:W-:Y:S01]  /*4700*/  FMUL R17, R55, R28 ;  /* 0x0000001c37117220 */ /* 0x000fe20000400000 */
[----:B------:R-:W-:Y:S01]  /*4710*/  FMNMX.NAN R44, |R44|, |R11|, !PT ;  /* 0x4000000b2c2c7209 */ /* 0x000fe20007820200 */
[----:B------:R-:W-:Y:S01]  /*4720*/  FMUL R50, R99, R50 ;  /* 0x0000003263327220 */ /* 0x000fe20000400000 */
[----:B------:R-:W-:-:S02]  /*4730*/  PRMT R5, R10, 0x7604, RZ ;  /* 0x000076040a057816 */ /* 0x000fc400000000ff */
[----:B------:R-:W3:Y:S01]  /*4740*/  MUFU.RCP R128, R128 ;  /* 0x0000008000807308 */ /* 0x000ee20000001000 */
[----:B----4-:R-:W-:Y:S01]  /*4750*/  FMUL R37, R37, R118 ;  /* 0x0000007625257220 */ /* 0x010fe20000400000 */
[----:B------:R-:W-:Y:S01]  /*4760*/  FMUL R50, R55, R50 ;  /* 0x0000003237327220 */ /* 0x000fe20000400000 */
[----:B------:R-:W-:Y:S02]  /*4770*/  LOP3.LUT R25, R25, R88, RZ, 0xfc, !PT ;  /* 0x0000005819197212 */ /* 0x000fe400078efcff */
[----:B------:R-:W-:Y:S01]  /*4780*/  FMUL R90, R90, R37 ;  /* 0x000000255a5a7220 */ /* 0x000fe20000400000 */
[----:B------:R-:W-:Y:S02]  /*4790*/  F2FP.SATFINITE.E2M1.F32.PACK_AB_MERGE_C R84, R84, R21, RZ ;  /* 0x000000155454723e */ /* 0x000fe400042070ff */
[----:B------:R-:W4:Y:S01]  /*47a0*/  MUFU.RCP R127, R127 ;  /* 0x0000007f007f7308 */ /* 0x000f220000001000 */
[----:B--2---:R-:W-:Y:S01]  /*47b0*/  FMUL R36, R36, R119 ;  /* 0x0000007724247220 */ /* 0x004fe20000400000 */
[----:B------:R-:W-:Y:S01]  /*47c0*/  FMUL R11, R55, R90 ;  /* 0x0000005a370b7220 */ /* 0x000fe20000400000 */
[----:B------:R-:W-:-:S02]  /*47d0*/  LOP3.LUT R5, R5, R4, RZ, 0xfc, !PT ;  /* 0x0000000405057212 */ /* 0x000fc400078efcff */
[----:B------:R-:W-:Y:S01]  /*47e0*/  FMUL R36, R89, R36 ;  /* 0x0000002459247220 */ /* 0x000fe20000400000 */
[----:B------:R-:W-:Y:S02]  /*47f0*/  F2FP.SATFINITE.E2M1.F32.PACK_AB_MERGE_C R29, R29, R50, RZ ;  /* 0x000000321d1d723e */ /* 0x000fe400042070ff */
[----:B------:R-:W-:Y:S01]  /*4800*/  FMNMX.NAN R13, |R11|, |R106|, !PT ;  /* 0x4000006a0b0d7209 */ /* 0x000fe20007820200 */
[----:B---3--:R-:W-:Y:S01]  /*4810*/  FMUL R128, R109, R128 ;  /* 0x000000806d807220 */ /* 0x008fe20000400000 */
[----:B------:R-:W-:Y:S01]  /*4820*/  FMUL R36, R55, R36 ;  /* 0x0000002437247220 */ /* 0x000fe20000400000 */
[----:B------:R-:W-:Y:S02]  /*4830*/  LOP3.LUT R92, R7, 0xff, R92, 0xf8, !PT ;  /* 0x000000ff075c7812 */ /* 0x000fe400078ef85c */
[----:B------:R-:W-:Y:S01]  /*4840*/  FMUL R128, R81, R128 ;  /* 0x0000008051807220 */ /* 0x000fe20000400000 */
[----:B------:R-:W-:Y:S02]  /*4850*/  LOP3.LUT R4, R25, 0xff, R84, 0xf8, !PT ;  /* 0x000000ff19047812 */ /* 0x000fe400078ef854 */
[----:B------:R-:W-:Y:S01]  /*4860*/  F2FP.SATFINITE.E2M1.F32.PACK_AB_MERGE_C R11, R11, R36, RZ ;  /* 0x000000240b0b723e */ /* 0x000fe200042070ff */
[----:B----4-:R-:W-:Y:S01]  /*4870*/  FMUL R127, R110, R127 ;  /* 0x0000007f6e7f7220 */ /* 0x010fe20000400000 */
[----:B------:R-:W-:Y:S01]  /*4880*/  FMUL R27, R55, R128 ;  /* 0x00000080371b7220 */ /* 0x000fe20000400000 */
[----:B------:R-:W-:-:S02]  /*4890*/  FMNMX.NAN R36, |R36|, |R17|, !PT ;  /* 0x4000001124247209 */ /* 0x000fc40007820200 */
[----:B------:R-:W-:Y:S01]  /*48a0*/  FMUL R82, R82, R127 ;  /* 0x0000007f52527220 */ /* 0x000fe20000400000 */
[----:B------:R-:W-:Y:S02]  /*48b0*/  F2FP.SATFINITE.E2M1.F32.PACK_AB_MERGE_C R17, R106, R17, RZ ;  /* 0x000000116a11723e */ /* 0x000fe400042070ff */
[----:B------:R-:W-:Y:S01]  /*48c0*/  LOP3.LUT R29, R18, 0xff, R29, 0xf8, !PT ;  /* 0x000000ff121d7812 */ /* 0x000fe200078ef81d */
[----:B------:R-:W-:Y:S01]  /*48d0*/  FMUL R82, R55, R82 ;  /* 0x0000005237527220 */ /* 0x000fe20000400000 */
[----:B------:R-:W-:Y:S02]  /*48e0*/  F2FP.SATFINITE.E2M1.F32.PACK_AB_MERGE_C R6, R33, R48, RZ ;  /* 0x000000302106723e */ /* 0x000fe400042070ff */
[----:B------:R-:W-:Y:S02]  /*48f0*/  LOP3.LUT R30, R5, 0xff, R30, 0xf8, !PT ;  /* 0x000000ff051e7812 */ /* 0x000fe400078ef81e */
[----:B------:R-:W-:Y:S02]  /*4900*/  F2FP.SATFINITE.E2M1.F32.PACK_AB_MERGE_C R7, R82, R27, RZ ;  /* 0x0000001b5207723e */ /* 0x000fe400042070ff */
[----:B------:R-:W-:-:S02]  /*4910*/  PRMT R5, R11, 0x6540, R92 ;  /* 0x000065400b057816 */ /* 0x000fc4000000005c */
[----:B------:R-:W-:Y:S02]  /*4920*/  PRMT R4, R7, 0x6540, R4 ;  /* 0x0000654007047816 */ /* 0x000fe40000000004 */
[----:B------:R-:W-:Y:S02]  /*4930*/  PRMT R6, R6, 0x6540, R29 ;  /* 0x0000654006067816 */ /* 0x000fe4000000001d */
[----:B------:R-:W-:Y:S02]  /*4940*/  PRMT R7, R17, 0x6540, R30 ;  /* 0x0000654011077816 */ /* 0x000fe4000000001e */
[----:B------:R-:W-:Y:S02]  /*4950*/  FMNMX3.NAN R8, |R19|, |R26|, R8, !PT ;  /* 0x4000001a13087276 */ /* 0x000fe40007820208 */
[----:B------:R-:W-:Y:S01]  /*4960*/  FMNMX3.NAN R21, |R21|, |R50|, R12, !PT ;  /* 0x4000003215157276 */ /* 0x000fe2000782020c */
[----:B------:R2:W-:Y:S01]  /*4970*/  STS.128 [R64+0x4400], R4 ;  /* 0x0044000440007388 */ /* 0x0005e20000000c00 */
[----:B------:R-:W-:-:S02]  /*4980*/  FMNMX3.NAN R9, |R86|, |R23|, R9, !PT ;  /* 0x4000001756097276 */ /* 0x000fc40007820209 */
[----:B------:R-:W-:Y:S01]  /*4990*/  FMNMX3.NAN R82, |R82|, |R33|, R13, !PT ;  /* 0x4000002152527276 */ /* 0x000fe2000782020d */
[----:B------:R3:W-:Y:S06]  /*49a0*/  MEMBAR.ALL.CTA ;  /* 0x0000000000007992 */ /* 0x0007ec0000008000 */
[----:B---3--:R-:W3:Y:S01]  /*49b0*/  FENCE.VIEW.ASYNC.S ;  /* 0x00000000000073c6 */ /* 0x008ee20000000000 */
[----:B------:R-:W-:Y:S02]  /*49c0*/  FMNMX3.NAN R44, |R15|, |R24|, R44, !PT ;  /* 0x400000180f2c7276 */ /* 0x000fe4000782022c */
[----:B------:R-:W-:-:S02]  /*49d0*/  FMNMX3.NAN R27, |R27|, |R48|, R36, !PT ;  /* 0x400000301b1b7276 */ /* 0x000fc40007820224 */
[----:B------:R-:W-:Y:S02]  /*49e0*/  FMNMX.NAN R16, R16, R31, !PT ;  /* 0x0000001f10107209 */ /* 0x000fe40007820000 */
[----:B------:R-:W-:Y:S02]  /*49f0*/  FMNMX.NAN R8, R8, R21, !PT ;  /* 0x0000001508087209 */ /* 0x000fe40007820000 */
[----:B------:R-:W-:Y:S02]  /*4a00*/  FMNMX3.NAN R9, R82, R9, R16, !PT ;  /* 0x0000000952097276 */ /* 0x000fe40007820010 */
[----:B------:R-:W-:-:S04]  /*4a10*/  FMNMX3.NAN R8, R27, R44, R8, !PT ;  /* 0x0000002c1b087276 */ /* 0x000fc80007820008 */
[----:B------:R-:W-:-:S04]  /*4a20*/  FMNMX3.NAN R9, R8, R9, RZ, !PT ;  /* 0x0000000908097276 */ /* 0x000fc800078200ff */
[----:B------:R-:W-:Y:S01]  /*4a30*/  FMNMX R78, R9, R78, !PT ;  /* 0x0000004e094e7209 */ /* 0x000fe20007800000 */
[----:B---3--:R-:W-:Y:S06]  /*4a40*/  BAR.SYNC.DEFER_BLOCKING 0x2, 0x80 ;  /* 0x0082000000007b1d */ /* 0x008fec0000010000 */
[----:B--2---:R-:W-:Y:S05]  /*4a50*/  @P2 BRA `(.L_x_56) ;  /* 0x0000000000442947 */ /* 0x004fea0003800000 */
[----:B------:R-:W-:Y:S01]  /*4a60*/  IMAD R80, R53, 0x4, R80 ;  /* 0x0000000435507824 */ /* 0x000fe200078e0250 */
[----:B------:R-:W-:Y:S01]  /*4a70*/  UIADD3 UR12, UP0, UPT, UR10, 0x2c0, URZ ;  /* 0x000002c00a0c7890 */ /* 0x000fe2000ff1e0ff */
[----:B------:R-:W-:Y:S02]  /*4a80*/  PLOP3.LUT P0, PT, PT, PT, PT, 0x80, 0x8 ;  /* 0x000000000008781c */ /* 0x000fe40003f0f070 */
[----:B------:R-:W-:Y:S01]  /*4a90*/  IADD3 R4, PT, PT, R3, 0x4400, RZ ;  /* 0x0000440003047810 */ /* 0x000fe20007ffe0ff */
[----:B------:R-:W-:Y:S01]  /*4aa0*/  IMAD.SHL.U32 R80, R80, 0x10, RZ ;  /* 0x0000001050507824 */ /* 0x000fe200078e00ff */
[----:B------:R-:W-:-:S12]  /*4ab0*/  UIADD3.X UR13, UPT, UPT, URZ, UR11, URZ, UP0, !UPT ;  /* 0x0000000bff0d7290 */ /* 0x000fd800087fe4ff */
.L_x_57:
        /* <DEDUP_REMOVED lines=10> */
[----:B------:R0:W-:Y:S02]  /*4b60*/  UTMACMDFLUSH ;  /* 0x00000000000079b7 */ /* 0x0001e40000000000 */
.L_x_56:
[----:B------:R-:W-:Y:S01]  /*4b70*/  BAR.SYNC.DEFER_BLOCKING 0x2, 0x80 ;  /* 0x0082000000007b1d */ /* 0x000fe20000010000 */
[----:B------:R-:W-:Y:S01]  /*4b80*/  HFMA2 R80, -RZ, RZ, 0, 1.1920928955078125e-07 ;  /* 0x00000002ff507431 */ /* 0x000fe200000001ff */
[----:B------:R-:W-:-:S04]  /*4b90*/  PLOP3.LUT P0, PT, PT, PT, PT, 0x8, 0x80 ;  /* 0x000000000080781c */ /* 0x000fc80003f0e170 */
[----:B------:R-:W-:Y:S09]  /*4ba0*/  @P3 BRA `(.L_x_58) ;  /* 0xffffffe400083947 */ /* 0x000ff2000383ffff */
[----:B------:R-:W-:Y:S01]  /*4bb0*/  ELECT P0, URZ, PT ;  /* 0x0000000000ff782f */ /* 0x000fe20003800000 */
[C---:B------:R-:W-:Y:S01]  /*4bc0*/  IMAD R5, R62.reuse, 0x8, R3 ;  /* 0x000000083e057824 */ /* 0x040fe200078e0203 */
[----:B------:R-:W-:Y:S01]  /*4bd0*/  SHF.L.U32 R4, R61, 0x1f, RZ ;  /* 0x0000001f3d047819 */ /* 0x000fe200000006ff */
[----:B------:R-:W-:Y:S01]  /*4be0*/  BSSY B0, `(.L_x_59) ;  /* 0x0000006000007945 */ /* 0x000fe20003800000 */
[----:B------:R-:W-:-:S09]  /*4bf0*/  LEA R55, R62, R3, 0x4 ;  /* 0x000000033e377211 */ /* 0x000fd200078e20ff */
[----:B------:R-:W-:-:S04]  /*4c00*/  @P0 IMAD.MOV.U32 R7, RZ, RZ, 0x1 ;  /* 0x00000001ff070424 */ /* 0x000fc800078e00ff */
[----:B------:R2:W-:Y:S01]  /*4c10*/  @P0 SYNCS.ARRIVE.TRANS64.ART0 RZ, [R52+URZ+0x70], R7 ;  /* 0x0000700734ff09a7 */ /* 0x0005e200085000ff */
[----:B------:R-:W3:Y:S02]  /*4c20*/  SYNCS.PHASECHK.TRANS64.TRYWAIT P0, [R5+URZ+0x80], R4 ;  /* 0x00008004050075a7 */ /* 0x000ee400080011ff */
[----:B--23--:R-:W-:Y:S05]  /*4c30*/  @!P0 BRA `(.L_x_60) ;  /* 0x0000000800cc8947 */ /* 0x00cfea0003800000 */
.L_x_92:
[----:B------:R-:W-:Y:S05]  /*4c40*/  BSYNC B0 ;  /* 0x0000000000007941 */ /* 0x000fea0003800000 */
.L_x_59:
[----:B------:R-:W3:Y:S01]  /*4c50*/  LDS.128 R52, [R55+0x37c10] ;  /* 0x037c100037347984 */ /* 0x000ee20000000c00 */
[----:B------:R-:W-:Y:S01]  /*4c60*/  CREDUX.MAXABS.F32.NAN UR4, R78 ;  /* 0x000000004e0472cc */ /* 0x000fe20000006400 */
[----:B------:R-:W-:Y:S01]  /*4c70*/  BSSY.RECONVERGENT B0, `(.L_x_61) ;  /* 0x0000014000007945 */ /* 0x000fe20003800200 */
[----:B------:R-:W-:Y:S01]  /*4c80*/  ISETP.NE.AND P0, PT, R56, RZ, PT ;  /* 0x000000ff3800720c */ /* 0x000fe20003f05270 */
[----:B------:R4:W-:Y:S06]  /*4c90*/  MEMBAR.ALL.CTA ;  /* 0x0000000000007992 */ /* 0x0009ec0000008000 */
[----:B----4-:R-:W4:Y:S01]  /*4ca0*/  FENCE.VIEW.ASYNC.S ;  /* 0x00000000000073c6 */ /* 0x010f220000000000 */
[----:B------:R-:W-:-:S02]  /*4cb0*/  VIADD R60, R60, 0x1 ;  /* 0x000000013c3c7836 */ /* 0x000fc40000000000 */
[----:B------:R-:W-:Y:S02]  /*4cc0*/  VIADD R62, R62, 0x1 ;  /* 0x000000013e3e7836 */ /* 0x000fe40000000000 */
[----:B------:R-:W-:Y:S01]  /*4cd0*/  IMAD.U32 R4, RZ, RZ, UR4 ;  /* 0x00000004ff047e24 */ /* 0x000fe2000f8e00ff */
[----:B----4-:R4:W-:Y:S04]  /*4ce0*/  SYNCS.ARRIVE.TRANS64.ART0 RZ, [R5+URZ+0x90], R0 ;  /* 0x0000900005ff79a7 */ /* 0x0109e800085000ff */
[----:B------:R4:W-:Y:S01]  /*4cf0*/  @!P0 STS [R73+0x37c00], R4 ;  /* 0x037c000449008388 */ /* 0x0009e20000000800 */
[----:B------:R-:W-:Y:S01]  /*4d00*/  BAR.SYNC.DEFER_BLOCKING 0x2, 0x80 ;  /* 0x0082000000007b1d */ /* 0x000fe20000010000 */
[----:B------:R-:W-:-:S13]  /*4d10*/  LOP3.LUT P0, RZ, R75, R56, RZ, 0xfc, !PT ;  /* 0x000000384bff7212 */ /* 0x000fda000780fcff */
[----:B------:R-:W-:Y:S05]  /*4d20*/  @P0 BRA `(.L_x_62) ;  /* 0x0000000000200947 */ /* 0x000fea0003800000 */
[----:B-1----:R-:W-:Y:S01]  /*4d30*/  IMAD.U32 R3, RZ, RZ, UR7 ;  /* 0x00000007ff037e24 */ /* 0x002fe2000f8e00ff */
[----:B------:R-:W1:Y:S04]  /*4d40*/  LDCU.64 UR4, c[0x0][0x740] ;  /* 0x0000e800ff0477ac */ /* 0x000e680008000a00 */
[----:B--2-4-:R-:W2:Y:S01]  /*4d50*/  LDS.128 R4, [R3+0x37c00] ;  /* 0x037c000003047984 */ /* 0x014ea20000000c00 */
[----:B-1----:R-:W-:-:S04]  /*4d60*/  LEA R8, P0, R57, UR4, 0x2 ;  /* 0x0000000439087c11 */ /* 0x002fc8000f8010ff */
[----:B------:R-:W-:Y:S02]  /*4d70*/  LEA.HI.X R9, R57, UR5, R2, 0x2, P0 ;  /* 0x0000000539097c11 */ /* 0x000fe400080f1402 */
[----:B--2---:R-:W-:-:S04]  /*4d80*/  FMNMX3 R4, R4, RZ, R5, !PT ;  /* 0x000000ff04047276 */ /* 0x004fc80007800005 */
[----:B------:R-:W-:-:S05]  /*4d90*/  FMNMX3 R7, R4, R6, R7, !PT ;  /* 0x0000000604077276 */ /* 0x000fca0007800007 */
[----:B------:R1:W-:Y:S02]  /*4da0*/  REDG.E.MAX.S32.STRONG.GPU desc[UR22][R8.64], R7 ;  /* 0x000000070800798e */ /* 0x0003e4000d12e316 */
.L_x_62:
[----:B------:R-:W-:Y:S05]  /*4db0*/  BSYNC.RECONVERGENT B0 ;  /* 0x0000000000007941 */ /* 0x000fea0003800200 */
.L_x_61:
[----:B---3--:R-:W-:Y:S02]  /*4dc0*/  ISETP.NE.AND P0, PT, R55, 0x1, PT ;  /* 0x000000013700780c */ /* 0x008fe40003f05270 */
[----:B------:R-:W-:Y:S02]  /*4dd0*/  ISETP.NE.AND P1, PT, R62, 0x2, PT ;  /* 0x000000023e00780c */ /* 0x000fe40003f25270 */
[----:B------:R-:W-:Y:S02]  /*4de0*/  ISETP.NE.AND P2, PT, R60, 0x2, PT ;  /* 0x000000023c00780c */ /* 0x000fe40003f45270 */
[----:B----4-:R-:W-:Y:S02]  /*4df0*/  SEL R4, RZ, 0x1, P1 ;  /* 0x00000001ff047807 */ /* 0x010fe40000800000 */
[----:B------:R-:W-:Y:S02]  /*4e00*/  SEL R2, RZ, 0x1, P2 ;  /* 0x00000001ff027807 */ /* 0x000fe40001000000 */
[----:B------:R-:W-:-:S02]  /*4e10*/  LOP3.LUT R61, R61, R4, RZ, 0x3c, !PT ;  /* 0x000000043d3d7212 */ /* 0x000fc400078e3cff */
[----:B------:R-:W-:Y:S02]  /*4e20*/  LOP3.LUT R59, R59, R2, RZ, 0x3c, !PT ;  /* 0x000000023b3b7212 */ /* 0x000fe400078e3cff */
[----:B------:R-:W-:Y:S02]  /*4e30*/  SEL R62, R62, RZ, P1 ;  /* 0x000000ff3e3e7207 */ /* 0x000fe40000800000 */
[----:B------:R-:W-:Y:S01]  /*4e40*/  SEL R60, R60, RZ, P2 ;  /* 0x000000ff3c3c7207 */ /* 0x000fe20001000000 */
[----:B------:R-:W-:Y:S06]  /*4e50*/  @!P0 BRA `(.L_x_63) ;  /* 0xffffffe000108947 */ /* 0x000fec000383ffff */
.L_x_51:
[----:B------:R-:W-:-:S13]  /*4e60*/  ISETP.NE.AND P0, PT, R75, RZ, PT ;  /* 0x000000ff4b00720c */ /* 0x000fda0003f05270 */
[----:B------:R-:W-:Y:S05]  /*4e70*/  @P0 BRA `(.L_x_64) ;  /* 0x00000000001c0947 */ /* 0x000fea0003800000 */
[----:B------:R-:W3:Y:S01]  /*4e80*/  S2UR UR4, SR_CgaCtaId ;  /* 0x00000000000479c3 */ /* 0x000ee20000008800 */
[----:B------:R-:W-:Y:S02]  /*4e90*/  ELECT P1, URZ, PT ;  /* 0x0000000000ff782f */ /* 0x000fe40003820000 */
[----:B------:R-:W-:Y:S01]  /*4ea0*/  MOV R2, 0x1 ;  /* 0x0000000100027802 */ /* 0x000fe20000000f00 */
[----:B------:R-:W-:-:S04]  /*4eb0*/  UMOV UR5, 0x40 ;  /* 0x0000004000057882 */ /* 0x000fc80000000000 */
[----:B------:R-:W-:Y:S01]  /*4ec0*/  UVIRTCOUNT.DEALLOC.SMPOOL 0x80 ;  /* 0x000000800000784c */ /* 0x000fe20000000000 */
[----:B---3--:R-:W-:-:S09]  /*4ed0*/  ULEA UR4, UR4, UR5, 0x18 ;  /* 0x0000000504047291 */ /* 0x008fd2000f8ec0ff */
[----:B------:R3:W-:Y:S03]  /*4ee0*/  @P1 STS.U8 [UR4], R2 ;  /* 0x00000002ff001988 */ /* 0x0007e60008000004 */
.L_x_64:
[----:B------:R-:W-:Y:S06]  /*4ef0*/  BAR.SYNC.DEFER_BLOCKING 0x2, 0x80 ;  /* 0x0082000000007b1d */ /* 0x000fec0000010000 */
[----:B------:R-:W-:Y:S05]  /*4f00*/  @P0 BRA `(.L_x_65) ;  /* 0x00000000009c0947 */ /* 0x000fea0003800000 */
[----:B------:R-:W4:Y:S01]  /*4f10*/  S2UR UR5, SR_CgaCtaId ;  /* 0x00000000000579c3 */ /* 0x000f220000008800 */
[----:B------:R-:W-:Y:S01]  /*4f20*/  NOP ;  /* 0x0000000000007918 */ /* 0x000fe20000000000 */
[----:B------:R-:W-:Y:S01]  /*4f30*/  UMOV UR4, 0x50 ;  /* 0x0000005000047882 */ /* 0x000fe20000000000 */
[----:B------:R-:W-:Y:S01]  /*4f40*/  LOP3.LUT R4, R74, 0xffff, RZ, 0xc0, !PT ;  /* 0x0000ffff4a047812 */ /* 0x000fe200078ec0ff */
[----:B-1----:R-:W-:-:S03]  /*4f50*/  IMAD.MOV.U32 R3, RZ, RZ, 0xffff ;  /* 0x0000ffffff037424 */ /* 0x002fc600078e00ff */
[----:B------:R-:W-:-:S04]  /*4f60*/  SHF.R.U32.HI R4, RZ, 0x5, R4 ;  /* 0x00000005ff047819 */ /* 0x000fc80000011604 */
[----:B------:R-:W-:Y:S01]  /*4f70*/  SHF.L.U32 R3, R3, R4, RZ ;  /* 0x0000000403037219 */ /* 0x000fe200000006ff */
[----:B--2---:R-:W-:-:S05]  /*4f80*/  VIADD R5, R4, 0x10 ;  /* 0x0000001004057836 */ /* 0x004fca0000000000 */
[----:B------:R-:W-:Y:S01]  /*4f90*/  SHF.L.U32 R0, R0, R5, RZ ;  /* 0x0000000500007219 */ /* 0x000fe200000006ff */
[----:B----4-:R-:W-:-:S03]  /*4fa0*/  ULEA UR5, UR5, UR4, 0x18 ;  /* 0x0000000405057291 */ /* 0x010fc6000f8ec0ff */
[----:B------:R-:W-:-:S04]  /*4fb0*/  LOP3.LUT R5, R0, R3, RZ, 0xfc, !PT ;  /* 0x0000000300057212 */ /* 0x000fc800078efcff */
[C---:B------:R-:W-:Y:S02]  /*4fc0*/  LOP3.LUT R3, R5.reuse, 0xffff, RZ, 0xc0, !PT ;  /* 0x0000ffff05037812 */ /* 0x040fe400078ec0ff */
[----:B---3--:R-:W1:Y:S02]  /*4fd0*/  LDS R2, [UR5] ;  /* 0x00000005ff027984 */ /* 0x008e640008000800 */
[----:B-1----:R-:W-:-:S04]  /*4fe0*/  LOP3.LUT R0, R5, 0xffff, R2, 0x80, !PT ;  /* 0x0000ffff05007812 */ /* 0x002fc800078e8002 */
[----:B------:R-:W-:-:S13]  /*4ff0*/  ISETP.NE.AND P0, PT, R0, R3, PT ;  /* 0x000000030000720c */ /* 0x000fda0003f05270 */
[----:B------:R-:W-:Y:S05]  /*5000*/  @P0 BRA `(.L_x_66) ;  /* 0x0000000000500947 */ /* 0x000fea0003800000 */
[----:B------:R-:W-:Y:S02]  /*5010*/  SHF.R.U32.HI R0, RZ, 0x10, R2 ;  /* 0x00000010ff007819 */ /* 0x000fe40000011602 */
[----:B------:R-:W-:-:S04]  /*5020*/  SHF.R.U32.HI R3, RZ, 0x10, R5 ;  /* 0x00000010ff037819 */ /* 0x000fc80000011605 */
[----:B------:R-:W-:-:S04]  /*5030*/  LOP3.LUT R0, R0, R3, RZ, 0xc0, !PT ;  /* 0x0000000300007212 */ /* 0x000fc800078ec0ff */
[----:B------:R-:W-:-:S13]  /*5040*/  ISETP.NE.AND P0, PT, R0, R3, PT ;  /* 0x000000030000720c */ /* 0x000fda0003f05270 */
[----:B------:R-:W-:Y:S05]  /*5050*/  @P0 BRA `(.L_x_67) ;  /* 0x0000000000300947 */ /* 0x000fea0003800000 */
[----:B------:R-:W-:Y:S01]  /*5060*/  R2UR UR8, R5 ;  /* 0x00000000050872ca */ /* 0x000fe200000e0000 */
[----:B------:R-:W1:Y:S01]  /*5070*/  S2R R2, SR_LANEID ;  /* 0x0000000000027919 */ /* 0x000e620000000000 */
[----:B------:R-:W-:Y:S02]  /*5080*/  VOTEU.ANY UR6, UPT, PT ;  /* 0x0000000000067886 */ /* 0x000fe400038e0100 */
[----:B------:R-:W-:-:S09]  /*5090*/  UFLO.U32 UR6, UR6 ;  /* 0x00000006000672bd */ /* 0x000fd200080e0000 */
[----:B------:R-:W-:-:S06]  /*50a0*/  ULOP3.LUT UR8, URZ, UR8, URZ, 0x33, !UPT ;  /* 0x00000008ff087292 */ /* 0x000fcc000f8e33ff */
[----:B------:R-:W-:-:S04]  /*50b0*/  IMAD.U32 R0, RZ, RZ, UR8 ;  /* 0x00000008ff007e24 */ /* 0x000fc8000f8e00ff */
[----:B------:R-:W2:Y:S02]  /*50c0*/  REDUX UR4, R0 ;  /* 0x00000000000473c4 */ /* 0x000ea40000000000 */
[----:B------:R3:W-:Y:S01]  /*50d0*/  UTCATOMSWS.AND URZ, UR8 ;  /* 0x0000000800ff79e3 */ /* 0x0007e20008000000 */
[----:B-1----:R-:W-:Y:S01]  /*50e0*/  ISETP.EQ.U32.AND P0, PT, R2, UR6, PT ;  /* 0x0000000602007c0c */ /* 0x002fe2000bf02070 */
[----:B--2---:R-:W-:-:S12]  /*50f0*/  IMAD.U32 R2, RZ, RZ, UR4 ;  /* 0x00000004ff027e24 */ /* 0x004fd8000f8e00ff */
[----:B------:R3:W-:Y:S01]  /*5100*/  @P0 ATOMS.AND RZ, [UR5], R2 ;  /* 0x00000002ffff098c */ /* 0x0007e2000a800005 */
[----:B------:R-:W-:Y:S05]  /*5110*/  BRA `(.L_x_68) ;  /* 0x0000000000147947 */ /* 0x000fea0003800000 */
.L_x_67:
[----:B------:R-:W-:Y:S02]  /*5120*/  MOV R2, 0x5140 ;  /* 0x0000514000027802 */ /* 0x000fe40000000f00 */
[----:B------:R-:W-:Y:S05]  /*5130*/  CALL.REL.NOINC `($__internal_0_$__cuda_sm10x_tcgen05_guardrail_trap_col_being_dealloced_not_returned_by_alloc) ;  /* 0x0000000400a87944 */ /* 0x000fea0003c00000 */
[----:B------:R-:W-:Y:S05]  /*5140*/  BRA `(.L_x_68) ;  /* 0x0000000000087947 */ /* 0x000fea0003800000 */
.L_x_66:
[----:B------:R-:W-:Y:S02]  /*5150*/  MOV R2, 0x5170 ;  /* 0x0000517000027802 */ /* 0x000fe40000000f00 */
[----:B------:R-:W-:Y:S05]  /*5160*/  CALL.REL.NOINC `($__internal_2_$__cuda_sm10x_tcgen05_guardrail_trap_unallocated_columns_being_dealloced) ;  /* 0x0000000400b47944 */ /* 0x000fea0003c00000 */
.L_x_68:
[----:B------:R-:W-:Y:S01]  /*5170*/  NOP ;  /* 0x0000000000007918 */ /* 0x000fe20000000000 */
.L_x_65:
[----:B------:R-:W-:-:S04]  /*5180*/  DEPBAR.LE SB0, 0x0 ;  /* 0x000080000000791a */ /* 0x000fc80000000000 */
[----:B------:R-:W-:-:S04]  /*5190*/  DEPBAR.LE SB0, 0x0 ;  /* 0x000080000000791a */ /* 0x000fc80000000000 */
[----:B---3--:R-:W-:Y:S05]  /*51a0*/  EXIT ;  /* 0x000000000000794d */ /* 0x008fea0003800000 */
.L_x_21:
[----:B------:R-:W-:-:S07]  /*51b0*/  MOV R20, R21 ;  /* 0x0000001500147202 */ /* 0x000fce0000000f00 */
.L_x_69:
[----:B----4-:R4:W3:Y:S02]  /*51c0*/  SYNCS.PHASECHK.TRANS64.TRYWAIT P0, [R14+URZ+0x90], R21 ;  /* 0x000090150e0075a7 */ /* 0x0108e400080011ff */
[----:B---3--:R-:W-:Y:S05]  /*51d0*/  @!P0 NANOSLEEP.SYNCS 0x989680 ;  /* 0x009896800000895d */ /* 0x008fea0003900000 */
[----:B------:R-:W3:Y:S02]  /*51e0*/  @!P0 SYNCS.PHASECHK.TRANS64 P0, [R14+URZ+0x90], R21 ;  /* 0x000090150e0085a7 */ /* 0x000ee400080010ff */
[----:B---3--:R-:W-:Y:S05]  /*51f0*/  @!P0 BRA `(.L_x_69) ;  /* 0xfffffffc00f08947 */ /* 0x008fea000383ffff */
[----:B------:R-:W-:Y:S05]  /*5200*/  BRA `(.L_x_70) ;  /* 0xffffffbc00447947 */ /* 0x000fea000383ffff */
.L_x_23:
[----:B------:R-:W-:-:S07]  /*5210*/  MOV R7, R6 ;  /* 0x0000000600077202 */ /* 0x000fce0000000f00 */
.L_x_71:
[----:B--2---:R2:W3:Y:S02]  /*5220*/  SYNCS.PHASECHK.TRANS64.TRYWAIT P0, [R2+URZ+0x90], R7 ;  /* 0x00009007020075a7 */ /* 0x0044e400080011ff */
[----:B---3--:R-:W-:Y:S05]  /*5230*/  @!P0 NANOSLEEP.SYNCS 0x989680 ;  /* 0x009896800000895d */ /* 0x008fea0003900000 */
[----:B------:R-:W3:Y:S02]  /*5240*/  @!P0 SYNCS.PHASECHK.TRANS64 P0, [R2+URZ+0x90], R7 ;  /* 0x00009007020085a7 */ /* 0x000ee400080010ff */
[----:B---3--:R-:W-:Y:S05]  /*5250*/  @!P0 BRA `(.L_x_71) ;  /* 0xfffffffc00f08947 */ /* 0x008fea000383ffff */
[----:B------:R-:W-:Y:S05]  /*5260*/  BRA `(.L_x_72) ;  /* 0xffffffbc00f07947 */ /* 0x000fea000383ffff */
.L_x_24:
[----:B------:R-:W-:-:S07]  /*5270*/  MOV R9, R8 ;  /* 0x0000000800097202 */ /* 0x000fce0000000f00 */
.L_x_73:
[----:B--2---:R2:W3:Y:S02]  /*5280*/  SYNCS.PHASECHK.TRANS64.TRYWAIT P0, [R3+URZ+0x90], R9 ;  /* 0x00009009030075a7 */ /* 0x0044e400080011ff */
[----:B---3--:R-:W-:Y:S05]  /*5290*/  @!P0 NANOSLEEP.SYNCS 0x989680 ;  /* 0x009896800000895d */ /* 0x008fea0003900000 */
[----:B------:R-:W3:Y:S02]  /*52a0*/  @!P0 SYNCS.PHASECHK.TRANS64 P0, [R3+URZ+0x90], R9 ;  /* 0x00009009030085a7 */ /* 0x000ee400080010ff */
[----:B---3--:R-:W-:Y:S05]  /*52b0*/  @!P0 BRA `(.L_x_73) ;  /* 0xfffffffc00f08947 */ /* 0x008fea000383ffff */
[----:B------:R-:W-:Y:S05]  /*52c0*/  BRA `(.L_x_16) ;  /* 0xffffffc000247947 */ /* 0x000fea000383ffff */
.L_x_26:
[----:B------:R-:W-:-:S07]  /*52d0*/  MOV R0, UR32 ;  /* 0x0000002000007c02 */ /* 0x000fce0008000f00 */
.L_x_74:
[----:B---3--:R3:W4:Y:S02]  /*52e0*/  SYNCS.PHASECHK.TRANS64.TRYWAIT P0, [R0+URZ+0x80], RZ ;  /* 0x000080ff000075a7 */ /* 0x00872400080011ff */
[----:B----4-:R-:W-:Y:S05]  /*52f0*/  @!P0 NANOSLEEP.SYNCS 0x989680 ;  /* 0x009896800000895d */ /* 0x010fea0003900000 */
[----:B------:R-:W4:Y:S02]  /*5300*/  @!P0 SYNCS.PHASECHK.TRANS64 P0, [R0+URZ+0x80], RZ ;  /* 0x000080ff000085a7 */ /* 0x000f2400080010ff */
[----:B----4-:R-:W-:Y:S05]  /*5310*/  @!P0 BRA `(.L_x_74) ;  /* 0xfffffffc00f08947 */ /* 0x010fea000383ffff */
[----:B------:R-:W-:Y:S05]  /*5320*/  BRA `(.L_x_75) ;  /* 0xffffffc000247947 */ /* 0x000fea000383ffff */
.L_x_29:
[----:B------:R-:W-:Y:S02]  /*5330*/  MOV R6, UR9 ;  /* 0x0000000900067c02 */ /* 0x000fe40008000f00 */
[----:B------:R-:W-:Y:S02]  /*5340*/  MOV R7, UR9 ;  /* 0x0000000900077c02 */ /* 0x000fe40008000f00 */
[----:B------:R-:W-:-:S07]  /*5350*/  MOV R3, UR5 ;  /* 0x0000000500037c02 */ /* 0x000fce0008000f00 */
.L_x_76:
[----:B--2---:R2:W3:Y:S02]  /*5360*/  SYNCS.PHASECHK.TRANS64.TRYWAIT P0, [R3+URZ+0x30], R7 ;  /* 0x00003007030075a7 */ /* 0x0044e400080011ff */
[----:B---3--:R-:W-:Y:S05]  /*5370*/  @!P0 NANOSLEEP.SYNCS 0x989680 ;  /* 0x009896800000895d */ /* 0x008fea0003900000 */
[----:B------:R-:W3:Y:S02]  /*5380*/  @!P0 SYNCS.PHASECHK.TRANS64 P0, [R3+URZ+0x30], R7 ;  /* 0x00003007030085a7 */ /* 0x000ee400080010ff */
[----:B---3--:R-:W-:Y:S05]  /*5390*/  @!P0 BRA `(.L_x_76) ;  /* 0xfffffffc00f08947 */ /* 0x008fea000383ffff */
[----:B------:R-:W-:Y:S05]  /*53a0*/  BRA `(.L_x_28) ;  /* 0xffffffc000ec7947 */ /* 0x000fea000383ffff */
.L_x_31:
[----:B------:R-:W-:-:S07]  /*53b0*/  MOV R5, R4 ;  /* 0x0000000400057202 */ /* 0x000fce0000000f00 */
.L_x_77:
[----:B---3--:R3:W4:Y:S02]  /*53c0*/  SYNCS.PHASECHK.TRANS64.TRYWAIT P0, [R3+URZ+0x80], R5 ;  /* 0x00008005030075a7 */ /* 0x00872400080011ff */
[----:B----4-:R-:W-:Y:S05]  /*53d0*/  @!P0 NANOSLEEP.SYNCS 0x989680 ;  /* 0x009896800000895d */ /* 0x010fea0003900000 */
[----:B------:R-:W4:Y:S02]  /*53e0*/  @!P0 SYNCS.PHASECHK.TRANS64 P0, [R3+URZ+0x80], R5 ;  /* 0x00008005030085a7 */ /* 0x000f2400080010ff */
[----:B----4-:R-:W-:Y:S05]  /*53f0*/  @!P0 BRA `(.L_x_77) ;  /* 0xfffffffc00f08947 */ /* 0x010fea000383ffff */
[----:B------:R-:W-:Y:S05]  /*5400*/  BRA `(.L_x_78) ;  /* 0xffffffc4003c7947 */ /* 0x000fea000383ffff */
.L_x_33:
[----:B------:R-:W-:Y:S02]  /*5410*/  MOV R2, UR4 ;  /* 0x0000000400027c02 */ /* 0x000fe40008000f00 */
[----:B--2---:R-:W-:Y:S02]  /*5420*/  MOV R3, UR4 ;  /* 0x0000000400037c02 */ /* 0x004fe40008000f00 */
[----:B------:R-:W-:-:S07]  /*5430*/  MOV R0, UR5 ;  /* 0x0000000500007c02 */ /* 0x000fce0008000f00 */
.L_x_79:
[----:B--2---:R2:W3:Y:S02]  /*5440*/  SYNCS.PHASECHK.TRANS64.TRYWAIT P0, [R0+URZ+0x30], R3 ;  /* 0x00003003000075a7 */ /* 0x0044e400080011ff */
[----:B---3--:R-:W-:Y:S05]  /*5450*/  @!P0 NANOSLEEP.SYNCS 0x989680 ;  /* 0x009896800000895d */ /* 0x008fea0003900000 */
[----:B------:R-:W3:Y:S02]  /*5460*/  @!P0 SYNCS.PHASECHK.TRANS64 P0, [R0+URZ+0x30], R3 ;  /* 0x00003003000085a7 */ /* 0x000ee400080010ff */
[----:B---3--:R-:W-:Y:S05]  /*5470*/  @!P0 BRA `(.L_x_79) ;  /* 0xfffffffc00f08947 */ /* 0x008fea000383ffff */
[----:B------:R-:W-:Y:S05]  /*5480*/  BRA `(.L_x_80) ;  /* 0xffffffc400bc7947 */ /* 0x000fea000383ffff */
.L_x_35:
[----:B---3--:R-:W-:-:S07]  /*5490*/  MOV R0, UR12 ;  /* 0x0000000c00007c02 */ /* 0x008fce0008000f00 */
.L_x_81:
[----:B---3--:R3:W4:Y:S02]  /*54a0*/  SYNCS.PHASECHK.TRANS64.TRYWAIT P0, [R0+URZ+0x80], RZ ;  /* 0x000080ff000075a7 */ /* 0x00872400080011ff */
[----:B----4-:R-:W-:Y:S05]  /*54b0*/  @!P0 NANOSLEEP.SYNCS 0x989680 ;  /* 0x009896800000895d */ /* 0x010fea0003900000 */
[----:B------:R-:W4:Y:S02]  /*54c0*/  @!P0 SYNCS.PHASECHK.TRANS64 P0, [R0+URZ+0x80], RZ ;  /* 0x000080ff000085a7 */ /* 0x000f2400080010ff */
[----:B----4-:R-:W-:Y:S05]  /*54d0*/  @!P0 BRA `(.L_x_81) ;  /* 0xfffffffc00f08947 */ /* 0x010fea000383ffff */
[----:B------:R-:W-:Y:S05]  /*54e0*/  BRA `(.L_x_82) ;  /* 0xffffffc400d47947 */ /* 0x000fea000383ffff */
.L_x_38:
[----:B------:R-:W-:Y:S02]  /*54f0*/  MOV R2, UR18 ;  /* 0x0000001200027c02 */ /* 0x000fe40008000f00 */
[-C--:B------:R-:W-:Y:S02]  /*5500*/  MOV R8, R3.reuse ;  /* 0x0000000300087202 */ /* 0x080fe40000000f00 */
[----:B------:R-:W-:-:S07]  /*5510*/  MOV R9, R3 ;  /* 0x0000000300097202 */ /* 0x000fce0000000f00 */
.L_x_83:
[----:B--2---:R2:W3:Y:S02]  /*5520*/  SYNCS.PHASECHK.TRANS64.TRYWAIT P0, [R2+URZ+0x70], R9 ;  /* 0x00007009020075a7 */ /* 0x0044e400080011ff */
[----:B---3--:R-:W-:Y:S05]  /*5530*/  @!P0 NANOSLEEP.SYNCS 0x989680 ;  /* 0x009896800000895d */ /* 0x008fea0003900000 */
[----:B------:R-:W3:Y:S02]  /*5540*/  @!P0 SYNCS.PHASECHK.TRANS64 P0, [R2+URZ+0x70], R9 ;  /* 0x00007009020085a7 */ /* 0x000ee400080010ff */
[----:B---3--:R-:W-:Y:S05]  /*5550*/  @!P0 BRA `(.L_x_83) ;  /* 0xfffffffc00f08947 */ /* 0x008fea000383ffff */
[----:B------:R-:W-:Y:S05]  /*5560*/  BRA `(.L_x_37) ;  /* 0xffffffcc00007947 */ /* 0x000fea000383ffff */
.L_x_40:
[----:B------:R-:W-:Y:S02]  /*5570*/  MOV R8, UR25 ;  /* 0x0000001900087c02 */ /* 0x000fe40008000f00 */
[----:B------:R-:W-:Y:S02]  /*5580*/  MOV R9, UR25 ;  /* 0x0000001900097c02 */ /* 0x000fe40008000f00 */
[----:B------:R-:W-:Y:S07]  /*5590*/  MOV R2, UR13 ;  /* 0x0000000d00027c02 */ /* 0x000fee0008000f00 */
.L_x_84:
[----:B--2---:R2:W3:Y:S02]  /*55a0*/  SYNCS.PHASECHK.TRANS64.TRYWAIT P1, [R2+URZ], R9 ;  /* 0x00000009020075a7 */ /* 0x0044e400080211ff */
[----:B---3--:R-:W-:Y:S05]  /*55b0*/  @!P1 NANOSLEEP.SYNCS 0x989680 ;  /* 0x009896800000995d */ /* 0x008fea0003900000 */
[----:B------:R-:W3:Y:S02]  /*55c0*/  @!P1 SYNCS.PHASECHK.TRANS64 P1, [R2+URZ], R9 ;  /* 0x00000009020095a7 */ /* 0x000ee400080210ff */
[----:B---3--:R-:W-:Y:S05]  /*55d0*/  @!P1 BRA `(.L_x_84) ;  /* 0xfffffffc00f09947 */ /* 0x008fea000383ffff */
[----:B------:R-:W-:Y:S05]  /*55e0*/  BRA `(.L_x_39) ;  /* 0xffffffcc00747947 */ /* 0x000fea000383ffff */
.L_x_42:
[-C--:B------:R-:W-:Y:S02]  /*55f0*/  MOV R8, R2.reuse ;  /* 0x0000000200087202 */ /* 0x080fe40000000f00 */
[----:B------:R-:W-:-:S07]  /*5600*/  MOV R9, R2 ;  /* 0x0000000200097202 */ /* 0x000fce0000000f00 */
.L_x_85:
[----:B--2---:R2:W3:Y:S02]  /*5610*/  SYNCS.PHASECHK.TRANS64.TRYWAIT P0, [R3+URZ+0x80], R9 ;  /* 0x00008009030075a7 */ /* 0x0044e400080011ff */
[----:B---3--:R-:W-:Y:S05]  /*5620*/  @!P0 NANOSLEEP.SYNCS 0x989680 ;  /* 0x009896800000895d */ /* 0x008fea0003900000 */
[----:B------:R-:W3:Y:S02]  /*5630*/  @!P0 SYNCS.PHASECHK.TRANS64 P0, [R3+URZ+0x80], R9 ;  /* 0x00008009030085a7 */ /* 0x000ee400080010ff */
[----:B---3--:R-:W-:Y:S05]  /*5640*/  @!P0 BRA `(.L_x_85) ;  /* 0xfffffffc00f08947 */ /* 0x008fea000383ffff */
[----:B------:R-:W-:Y:S05]  /*5650*/  BRA `(.L_x_86) ;  /* 0xffffffcc00f47947 */ /* 0x000fea000383ffff */
.L_x_44:
[----:B------:R-:W-:-:S07]  /*5660*/  MOV R5, R4 ;  /* 0x0000000400057202 */ /* 0x000fce0000000f00 */
.L_x_87:
[----:B---3--:R3:W4:Y:S02]  /*5670*/  SYNCS.PHASECHK.TRANS64.TRYWAIT P0, [R2+URZ+0x70], R5 ;  /* 0x00007005020075a7 */ /* 0x00872400080011ff */
[----:B----4-:R-:W-:Y:S05]  /*5680*/  @!P0 NANOSLEEP.SYNCS 0x989680 ;  /* 0x009896800000895d */ /* 0x010fea0003900000 */
[----:B------:R-:W4:Y:S02]  /*5690*/  @!P0 SYNCS.PHASECHK.TRANS64 P0, [R2+URZ+0x70], R5 ;  /* 0x00007005020085a7 */ /* 0x000f2400080010ff */
[----:B----4-:R-:W-:Y:S05]  /*56a0*/  @!P0 BRA `(.L_x_87) ;  /* 0xfffffffc00f08947 */ /* 0x010fea000383ffff */
[----:B------:R-:W-:Y:S05]  /*56b0*/  BRA `(.L_x_34) ;  /* 0xffffffd0003c7947 */ /* 0x000fea000383ffff */
.L_x_50:
[----:B-1----:R1:W2:Y:S02]  /*56c0*/  SYNCS.PHASECHK.TRANS64.TRYWAIT P0, [R3+URZ+0x80], RZ ;  /* 0x000080ff030075a7 */ /* 0x0022a400080011ff */
[----:B--2---:R-:W-:Y:S05]  /*56d0*/  @!P0 NANOSLEEP.SYNCS 0x989680 ;  /* 0x009896800000895d */ /* 0x004fea0003900000 */
[----:B------:R-:W2:Y:S02]  /*56e0*/  @!P0 SYNCS.PHASECHK.TRANS64 P0, [R3+URZ+0x80], RZ ;  /* 0x000080ff030085a7 */ /* 0x000ea400080010ff */
[----:B--2---:R-:W-:Y:S05]  /*56f0*/  @!P0 BRA `(.L_x_50) ;  /* 0xfffffffc00f08947 */ /* 0x004fea000383ffff */
[----:B------:R-:W-:Y:S05]  /*5700*/  BRA `(.L_x_88) ;  /* 0xffffffd400107947 */ /* 0x000fea000383ffff */
.L_x_52:
[----:B------:R-:W-:-:S07]  /*5710*/  MOV R4, R5 ;  /* 0x0000000500047202 */ /* 0x000fce0000000f00 */
.L_x_89:
[----:B--2---:R2:W3:Y:S02]  /*5720*/  SYNCS.PHASECHK.TRANS64.TRYWAIT P1, [R52+URZ+0x60], R5 ;  /* 0x00006005340075a7 */ /* 0x0044e400080211ff */
[----:B---3--:R-:W-:Y:S05]  /*5730*/  @!P1 NANOSLEEP.SYNCS 0x989680 ;  /* 0x009896800000995d */ /* 0x008fea0003900000 */
[----:B------:R-:W3:Y:S02]  /*5740*/  @!P1 SYNCS.PHASECHK.TRANS64 P1, [R52+URZ+0x60], R5 ;  /* 0x00006005340095a7 */ /* 0x000ee400080210ff */
[----:B---3--:R-:W-:Y:S05]  /*5750*/  @!P1 BRA `(.L_x_89) ;  /* 0xfffffffc00f09947 */ /* 0x008fea000383ffff */
[----:B------:R-:W-:Y:S05]  /*5760*/  BRA `(.L_x_90) ;  /* 0xffffffd800047947 */ /* 0x000fea000383ffff */
.L_x_60:
[-C--:B------:R-:W-:Y:S02]  /*5770*/  MOV R6, R4.reuse ;  /* 0x0000000400067202 */ /* 0x080fe40000000f00 */
[----:B------:R-:W-:-:S07]  /*5780*/  MOV R7, R4 ;  /* 0x0000000400077202 */ /* 0x000fce0000000f00 */
.L_x_91:
[----:B--2---:R2:W3:Y:S02]  /*5790*/  SYNCS.PHASECHK.TRANS64.TRYWAIT P0, [R5+URZ+0x80], R7 ;  /* 0x00008007050075a7 */ /* 0x0044e400080011ff */
[----:B---3--:R-:W-:Y:S05]  /*57a0*/  @!P0 NANOSLEEP.SYNCS 0x989680 ;  /* 0x009896800000895d */ /* 0x008fea0003900000 */
[----:B------:R-:W3:Y:S02]  /*57b0*/  @!P0 SYNCS.PHASECHK.TRANS64 P0, [R5+URZ+0x80], R7 ;  /* 0x00008007050085a7 */ /* 0x000ee400080010ff */
[----:B---3--:R-:W-:Y:S05]  /*57c0*/  @!P0 BRA `(.L_x_91) ;  /* 0xfffffffc00f08947 */ /* 0x008fea000383ffff */
[----:B------:R-:W-:Y:S05]  /*57d0*/  BRA `(.L_x_92) ;  /* 0xfffffff400187947 */ /* 0x000fea000383ffff */
        .weak           $__internal_0_$__cuda_sm10x_tcgen05_guardrail_trap_col_being_dealloced_not_returned_by_alloc
        .type           $__internal_0_$__cuda_sm10x_tcgen05_guardrail_trap_col_being_dealloced_not_returned_by_alloc,@function
        .size           $__internal_0_$__cuda_sm10x_tcgen05_guardrail_trap_col_being_dealloced_not_returned_by_alloc,($__internal_1_$__cuda_sm10x_tcgen05_guardrail_trap_phase_invalid_during_alloc - $__internal_0_$__cuda_sm10x_tcgen05_guardrail_trap_col_being_dealloced_not_returned_by_alloc)
$__internal_0_$__cuda_sm10x_tcgen05_guardrail_trap_col_being_dealloced_not_returned_by_alloc:
[----:B------:R-:W-:Y:S05]  /*57e0*/  BPT.TRAP 0x1 ;  /* 0x000000040000795c */ /* 0x000fea0000300000 */
[----:B------:R-:W-:-:S04]  /*57f0*/  HFMA2 R3, -RZ, RZ, 0, 0 ;  /* 0x00000000ff037431 */ /* 0x000fc800000001ff */
[----:B------:R-:W-:Y:S05]  /*5800*/  RET.REL.NODEC R2 `(kernel_cutlass_kernel_cudnngrouped_gemmgrouped_gemm_swiglugrouped_gemm_swiglu_quantBlockScaledContiguousGroupedGemmKernel_object_at__TiledMMA_ThrLayoutVMNK11110000_PermutationMNK____MMAAt_0) ;  /* 0xffffffa402fc7950 */ /* 0x000fea0003c3ffff */
        .weak           $__internal_1_$__cuda_sm10x_tcgen05_guardrail_trap_phase_invalid_during_alloc
        .type           $__internal_1_$__cuda_sm10x_tcgen05_guardrail_trap_phase_invalid_during_alloc,@function
        .size           $__internal_1_$__cuda_sm10x_tcgen05_guardrail_trap_phase_invalid_during_alloc,($__internal_2_$__cuda_sm10x_tcgen05_guardrail_trap_unallocated_columns_being_dealloced - $__internal_1_$__cuda_sm10x_tcgen05_guardrail_trap_phase_invalid_during_alloc)
$__internal_1_$__cuda_sm10x_tcgen05_guardrail_trap_phase_invalid_during_alloc:
[----:B------:R-:W-:Y:S05]  /*5810*/  BPT.TRAP 0x1 ;  /* 0x000000040000795c */ /* 0x000fea0000300000 */
[----:B------:R-:W-:-:S04]  /*5820*/  MOV R3, 0x0 ;  /* 0x0000000000037802 */ /* 0x000fc80000000f00 */
[----:B------:R-:W-:Y:S05]  /*5830*/  RET.REL.NODEC R2 `(kernel_cutlass_kernel_cudnngrouped_gemmgrouped_gemm_swiglugrouped_gemm_swiglu_quantBlockScaledContiguousGroupedGemmKernel_object_at__TiledMMA_ThrLayoutVMNK11110000_PermutationMNK____MMAAt_0) ;  /* 0xffffffa402f07950 */ /* 0x000fea0003c3ffff */
        .weak           $__internal_2_$__cuda_sm10x_tcgen05_guardrail_trap_unallocated_columns_being_dealloced
        .type           $__internal_2_$__cuda_sm10x_tcgen05_guardrail_trap_unallocated_columns_being_dealloced,@function
        .size           $__internal_2_$__cuda_sm10x_tcgen05_guardrail_trap_unallocated_columns_being_dealloced,(.L_x_96 - $__internal_2_$__cuda_sm10x_tcgen05_guardrail_trap_unallocated_columns_being_dealloced)
$__internal_2_$__cuda_sm10x_tcgen05_guardrail_trap_unallocated_columns_being_dealloced:
[----:B------:R-:W-:Y:S05]  /*5840*/  BPT.TRAP 0x1 ;  /* 0x000000040000795c */ /* 0x000fea0000300000 */
[----:B------:R-:W-:-:S04]  /*5850*/  HFMA2 R3, -RZ, RZ, 0, 0 ;  /* 0x00000000ff037431 */ /* 0x000fc800000001ff */
[----:B------:R-:W-:Y:S05]  /*5860*/  RET.REL.NODEC R2 `(kernel_cutlass_kernel_cudnngrouped_gemmgrouped_gemm_swiglugrouped_gemm_swiglu_quantBlockScaledContiguousGroupedGemmKernel_object_at__TiledMMA_ThrLayoutVMNK11110000_PermutationMNK____MMAAt_0) ;  /* 0xffffffa402e47950 */ /* 0x000fea0003c3ffff */
.L_x_93:
[----:B------:R-:W-:-:S00]  /*5870*/  BRA `(.L_x_93) ;  /* 0xfffffffc00fc7947 */ /* 0x000fc0000383ffff */
[----:B------:R-:W-:-:S00]  /*5880*/  NOP ;  /* 0x0000000000007918 */ /* 0x000fc00000000000 */
[----:B------:R-:W-:-:S00]  /*5890*/  NOP ;  /* 0x0000000000007918 */ /* 0x000fc00000000000 */
[----:B------:R-:W-:-:S00]  /*58a0*/  NOP ;  /* 0x0000000000007918 */ /* 0x000fc00000000000 */
[----:B------:R-:W-:-:S00]  /*58b0*/  NOP ;  /* 0x0000000000007918 */ /* 0x000fc00000000000 */
[----:B------:R-:W-:-:S00]  /*58c0*/  NOP ;  /* 0x0000000000007918 */ /* 0x000fc00000000000 */
[----:B------:R-:W-:-:S00]  /*58d0*/  NOP ;  /* 0x0000000000007918 */ /* 0x000fc00000000000 */
[----:B------:R-:W-:-:S00]  /*58e0*/  NOP ;  /* 0x0000000000007918 */ /* 0x000fc00000000000 */
[----:B------:R-:W-:-:S00]  /*58f0*/  NOP ;  /* 0x0000000000007918 */ /* 0x000fc00000000000 */
.L_x_96:


//--------------------- .nv.shared.kernel_cutlass_kernel_cudnngrouped_gemmgrouped_gemm_swiglugrouped_gemm_swiglu_quantBlockScaledContiguousGroupedGemmKernel_object_at__TiledMMA_ThrLayoutVMNK11110000_PermutationMNK____MMAAt_0 --------------------------
	.section	.nv.shared.kernel_cutlass_kernel_cudnngrouped_gemmgrouped_gemm_swiglugrouped_gemm_swiglu_quantBlockScaledContiguousGroupedGemmKernel_object_at__TiledMMA_ThrLayoutVMNK11110000_PermutationMNK____MMAAt_0,"aw",@nobits
	.sectionflags	@""
	.align	1024
	.zero		1024


//--------------------- .nv.shared.reserved.0     --------------------------
	.section	.nv.shared.reserved.0,"aw",@nobits
	.align	8
	.weak		__nv_reservedSMEM_offset_0_alias
	.size		__nv_reservedSMEM_offset_0_alias, 0, 64
	.other		__nv_reservedSMEM_offset_0_alias,@"STO_CUDA_RESERVED_SHARED STV_DEFAULT"
__nv_reservedSMEM_offset_0_alias:
	.zero		0
.nv.shared.reserved.0:
	.zero		64
	.weak		__nv_reservedSMEM_allocation_phase
	.type		__nv_reservedSMEM_allocation_phase,@object
	.size		__nv_reservedSMEM_allocation_phase,(.L_0 - __nv_reservedSMEM_allocation_phase)
__nv_reservedSMEM_allocation_phase:
	.zero		1
.L_0:
	.zero		7
	.weak		__nv_reservedSMEM_devtool_atexit_pc
	.type		__nv_reservedSMEM_devtool_atexit_pc,@object
	.size		__nv_reservedSMEM_devtool_atexit_pc,(__nv_reservedSMEM_allocation_mask - __nv_reservedSMEM_devtool_atexit_pc)
__nv_reservedSMEM_devtool_atexit_pc:
	.zero		8
	.weak		__nv_reservedSMEM_allocation_mask
	.type		__nv_reservedSMEM_allocation_mask,@object
	.size		__nv_reservedSMEM_allocation_mask,(.L_2 - __nv_reservedSMEM_allocation_mask)
__nv_reservedSMEM_allocation_mask:
	.zero		4
.L_2:


//--------------------- .nv.constant0.kernel_cutlass_kernel_cudnngrouped_gemmgrouped_gemm_swiglugrouped_gemm_swiglu_quantBlockScaledContiguousGroupedGemmKernel_object_at__TiledMMA_ThrLayoutVMNK11110000_PermutationMNK____MMAAt_0 --------------------------
	.section	.nv.constant0.kernel_cutlass_kernel_cudnngrouped_gemmgrouped_gemm_swiglugrouped_gemm_swiglu_quantBlockScaledContiguousGroupedGemmKernel_object_at__TiledMMA_ThrLayoutVMNK11110000_PermutationMNK____MMAAt_0,"a",@progbits
	.sectionflags	@""
	.align	4
.nv.constant0.kernel_cutlass_kernel_cudnngrouped_gemmgrouped_gemm_swiglugrouped_gemm_swiglu_quantBlockScaledContiguousGroupedGemmKernel_object_at__TiledMMA_ThrLayoutVMNK11110000_PermutationMNK____MMAAt_0:
	.zero		1924


//--------------------- SYMBOLS --------------------------

	.type		.nv.reservedSmem.offset0,@object
	.size		.nv.reservedSmem.offset0,0x4
	.type		.nv.reservedSmem.cap,@object
	.size		.nv.reservedSmem.cap,0x4
